	.target	sm_90a

	.elftype	@"ET_EXEC"


//--------------------- .note.nv.tkinfo           --------------------------
	.section	.note.nv.tkinfo,"",@"SHT_NOTE"
	.sectionflags	@"SHF_NOTE_NV_TKINFO"
	.tkinfo
        /*0018*/ 	.word	0x00000002
        /*0030*/ 	.string	""
        /*0030*/ 	.string	"ptxas"
        /*0030*/ 	.string	"Cuda compilation tools, release 13.0, V13.0.88"
        /*0030*/ 	.string	"Build cuda_13.0.r13.0/compiler.36424714_0"
        /*0030*/ 	.string	"-arch sm_90a -m 64 "



//--------------------- .note.nv.cuinfo           --------------------------
	.section	.note.nv.cuinfo,"",@"SHT_NOTE"
	.sectionflags	@"SHF_NOTE_NV_CUINFO"
        /*0018*/ 	.short	0x0002
        /*001a*/ 	.short	0x005a
        /*001c*/ 	.short	0x0082
	.zero		2


//--------------------- .nv.info                  --------------------------
	.section	.nv.info,"",@"SHT_CUDA_INFO"
	.align	4


	//----- nvinfo : EIATTR_REGCOUNT
	.align		4
        /*0000*/ 	.byte	0x04, 0x2f
        /*0002*/ 	.short	(.L_15 - .L_14)
	.align		4
.L_14:
        /*0004*/ 	.word	index@(_ZN7cutlass13device_kernelINS_4gemm6kernel13GemmUniversalIN4cute5tupleIJiiiiEEENS1_10collective13CollectiveMmaINS1_34MainloopSm90TmaGmmaWarpSpecializedILi4ENS5_IJNS4_1CILi1EEESB_SB_EEENS1_32KernelTmaWarpSpecializedPingpongEEENS5_IJNSA_ILi64EEENSA_ILi256EEENSA_ILi128EEEEEENS_10tfloat32_tENS5_IJlSB_lEEESJ_SK_NS4_8TiledMMAINS4_8MMA_AtomIJNS4_4SM904GMMA30MMA_64x256x8_F32TF32TF32_SS_TNILNSO_7ScaleInE1ELSQ_1EEEEEENS4_6LayoutISC_NS5_IJNSA_ILi0EEESU_SU_EEEEENS5_IJNS4_10UnderscoreESX_SX_EEEEENS4_13SM90_TMA_LOADENS4_14ComposedLayoutINS4_7SwizzleILi3ELi4ELi3EEENS4_18smem_ptr_flag_bitsILi32EEENST_INS5_IJNSA_ILi8EEENSA_ILi32EEEEEENS5_IJS17_SB_EEEEEEEvNS4_8identityES10_S1B_vS1C_EENS_8epilogue10collective6detail29Sm90TmaWarpSpecializedAdapterINS1F_15DefaultEpilogueISJ_SK_SK_NS1E_6thread17LinearCombinationISJ_Li1EffLNS1J_9ScaleType4KindE0ELNS_15FloatRoundStyleE2ESJ_EENS1_15EpilogueDefaultEEEEEvvEEEEvNT_6ParamsE)
        /*0008*/ 	.word	0x000000a8


	//----- nvinfo : EIATTR_FRAME_SIZE
	.align		4
.L_15:
        /*000c*/ 	.byte	0x04, 0x11
        /*000e*/ 	.short	(.L_17 - .L_16)
	.align		4
.L_16:
        /*0010*/ 	.word	index@(_ZN7cutlass13device_kernelINS_4gemm6kernel13GemmUniversalIN4cute5tupleIJiiiiEEENS1_10collective13CollectiveMmaINS1_34MainloopSm90TmaGmmaWarpSpecializedILi4ENS5_IJNS4_1CILi1EEESB_SB_EEENS1_32KernelTmaWarpSpecializedPingpongEEENS5_IJNSA_ILi64EEENSA_ILi256EEENSA_ILi128EEEEEENS_10tfloat32_tENS5_IJlSB_lEEESJ_SK_NS4_8TiledMMAINS4_8MMA_AtomIJNS4_4SM904GMMA30MMA_64x256x8_F32TF32TF32_SS_TNILNSO_7ScaleInE1ELSQ_1EEEEEENS4_6LayoutISC_NS5_IJNSA_ILi0EEESU_SU_EEEEENS5_IJNS4_10UnderscoreESX_SX_EEEEENS4_13SM90_TMA_LOADENS4_14ComposedLayoutINS4_7SwizzleILi3ELi4ELi3EEENS4_18smem_ptr_flag_bitsILi32EEENST_INS5_IJNSA_ILi8EEENSA_ILi32EEEEEENS5_IJS17_SB_EEEEEEEvNS4_8identityES10_S1B_vS1C_EENS_8epilogue10collective6detail29Sm90TmaWarpSpecializedAdapterINS1F_15DefaultEpilogueISJ_SK_SK_NS1E_6thread17LinearCombinationISJ_Li1EffLNS1J_9ScaleType4KindE0ELNS_15FloatRoundStyleE2ESJ_EENS1_15EpilogueDefaultEEEEEvvEEEEvNT_6ParamsE)
        /*0014*/ 	.word	0x00000000


	//----- nvinfo : EIATTR_MIN_STACK_SIZE
	.align		4
.L_17:
        /*0018*/ 	.byte	0x04, 0x12
        /*001a*/ 	.short	(.L_19 - .L_18)
	.align		4
.L_18:
        /*001c*/ 	.word	index@(_ZN7cutlass13device_kernelINS_4gemm6kernel13GemmUniversalIN4cute5tupleIJiiiiEEENS1_10collective13CollectiveMmaINS1_34MainloopSm90TmaGmmaWarpSpecializedILi4ENS5_IJNS4_1CILi1EEESB_SB_EEENS1_32KernelTmaWarpSpecializedPingpongEEENS5_IJNSA_ILi64EEENSA_ILi256EEENSA_ILi128EEEEEENS_10tfloat32_tENS5_IJlSB_lEEESJ_SK_NS4_8TiledMMAINS4_8MMA_AtomIJNS4_4SM904GMMA30MMA_64x256x8_F32TF32TF32_SS_TNILNSO_7ScaleInE1ELSQ_1EEEEEENS4_6LayoutISC_NS5_IJNSA_ILi0EEESU_SU_EEEEENS5_IJNS4_10UnderscoreESX_SX_EEEEENS4_13SM90_TMA_LOADENS4_14ComposedLayoutINS4_7SwizzleILi3ELi4ELi3EEENS4_18smem_ptr_flag_bitsILi32EEENST_INS5_IJNSA_ILi8EEENSA_ILi32EEEEEENS5_IJS17_SB_EEEEEEEvNS4_8identityES10_S1B_vS1C_EENS_8epilogue10collective6detail29Sm90TmaWarpSpecializedAdapterINS1F_15DefaultEpilogueISJ_SK_SK_NS1E_6thread17LinearCombinationISJ_Li1EffLNS1J_9ScaleType4KindE0ELNS_15FloatRoundStyleE2ESJ_EENS1_15EpilogueDefaultEEEEEvvEEEEvNT_6ParamsE)
        /*0020*/ 	.word	0x00000000
.L_19:


//--------------------- .nv.compat                --------------------------
	.section	.nv.compat,"",@"SHT_CUDA_COMPAT_INFO"
	.align	4
        /*0000*/ 	.byte	0x02, 0x09, 0x01, 0x00, 0x02, 0x02, 0x04, 0x00, 0x02, 0x05, 0x05, 0x00, 0x03, 0x07, 0x01, 0x01
        /*0010*/ 	.byte	0x02, 0x03, 0x01, 0x00, 0x02, 0x06, 0x01, 0x00, 0x04, 0x0b, 0x08, 0x00, 0x00, 0x00, 0x00, 0x00
        /*0020*/ 	.byte	0x00, 0x00, 0x00, 0x00


//--------------------- .nv.info._ZN7cutlass13device_kernelINS_4gemm6kernel13GemmUniversalIN4cute5tupleIJiiiiEEENS1_10collective13CollectiveMmaINS1_34MainloopSm90TmaGmmaWarpSpecializedILi4ENS5_IJNS4_1CILi1EEESB_SB_EEENS1_32KernelTmaWarpSpecializedPingpongEEENS5_IJNSA_ILi64EEENSA_ILi256EEENSA_ILi128EEEEEENS_10tfloat32_tENS5_IJlSB_lEEESJ_SK_NS4_8TiledMMAINS4_8MMA_AtomIJNS4_4SM904GMMA30MMA_64x256x8_F32TF32TF32_SS_TNILNSO_7ScaleInE1ELSQ_1EEEEEENS4_6LayoutISC_NS5_IJNSA_ILi0EEESU_SU_EEEEENS5_IJNS4_10UnderscoreESX_SX_EEEEENS4_13SM90_TMA_LOADENS4_14ComposedLayoutINS4_7SwizzleILi3ELi4ELi3EEENS4_18smem_ptr_flag_bitsILi32EEENST_INS5_IJNSA_ILi8EEENSA_ILi32EEEEEENS5_IJS17_SB_EEEEEEEvNS4_8identityES10_S1B_vS1C_EENS_8epilogue10collective6detail29Sm90TmaWarpSpecializedAdapterINS1F_15DefaultEpilogueISJ_SK_SK_NS1E_6thread17LinearCombinationISJ_Li1EffLNS1J_9ScaleType4KindE0ELNS_15FloatRoundStyleE2ESJ_EENS1_15EpilogueDefaultEEEEEvvEEEEvNT_6ParamsE --------------------------
	.section	.nv.info._ZN7cutlass13device_kernelINS_4gemm6kernel13GemmUniversalIN4cute5tupleIJiiiiEEENS1_10collective13CollectiveMmaINS1_34MainloopSm90TmaGmmaWarpSpecializedILi4ENS5_IJNS4_1CILi1EEESB_SB_EEENS1_32KernelTmaWarpSpecializedPingpongEEENS5_IJNSA_ILi64EEENSA_ILi256EEENSA_ILi128EEEEEENS_10tfloat32_tENS5_IJlSB_lEEESJ_SK_NS4_8TiledMMAINS4_8MMA_AtomIJNS4_4SM904GMMA30MMA_64x256x8_F32TF32TF32_SS_TNILNSO_7ScaleInE1ELSQ_1EEEEEENS4_6LayoutISC_NS5_IJNSA_ILi0EEESU_SU_EEEEENS5_IJNS4_10UnderscoreESX_SX_EEEEENS4_13SM90_TMA_LOADENS4_14ComposedLayoutINS4_7SwizzleILi3ELi4ELi3EEENS4_18smem_ptr_flag_bitsILi32EEENST_INS5_IJNSA_ILi8EEENSA_ILi32EEEEEENS5_IJS17_SB_EEEEEEEvNS4_8identityES10_S1B_vS1C_EENS_8epilogue10collective6detail29Sm90TmaWarpSpecializedAdapterINS1F_15DefaultEpilogueISJ_SK_SK_NS1E_6thread17LinearCombinationISJ_Li1EffLNS1J_9ScaleType4KindE0ELNS_15FloatRoundStyleE2ESJ_EENS1_15EpilogueDefaultEEEEEvvEEEEvNT_6ParamsE,"",@"SHT_CUDA_INFO"
	.sectionflags	@""
	.align	4


	//----- nvinfo : EIATTR_CUDA_API_VERSION
	.align		4
        /*0000*/ 	.byte	0x04, 0x37
        /*0002*/ 	.short	(.L_21 - .L_20)
.L_20:
        /*0004*/ 	.word	0x00000082


	//----- nvinfo : EIATTR_KPARAM_INFO
	.align		4
.L_21:
        /*0008*/ 	.byte	0x04, 0x17
        /*000a*/ 	.short	(.L_23 - .L_22)
.L_22:
        /*000c*/ 	.word	0x00000000
        /*0010*/ 	.short	0x0000
        /*0012*/ 	.short	0x0070
        /*0014*/ 	.byte	0x00, 0xf0, 0x01, 0x10


	//----- nvinfo : EIATTR_SPARSE_MMA_MASK
	.align		4
.L_23:
        /*0018*/ 	.byte	0x03, 0x50
        /*001a*/ 	.short	0x0000


	//----- nvinfo : EIATTR_MAXREG_COUNT
	.align		4
        /*001c*/ 	.byte	0x03, 0x1b
        /*001e*/ 	.short	0x00a8


	//----- nvinfo : EIATTR_NUM_BARRIERS
	.align		4
        /*0020*/ 	.byte	0x02, 0x4c
        /*0022*/ 	.byte	0x01
	.zero		1


	//----- nvinfo : EIATTR_EXTERNS
	.align		4
        /*0024*/ 	.byte	0x04, 0x0f
        /*0026*/ 	.short	(.L_25 - .L_24)


	//   ....[0]....
	.align		4
.L_24:
        /*0028*/ 	.word	index@(__assertfail)


	//----- nvinfo : EIATTR_MERCURY_ISA_VERSION
	.align		4
.L_25:
        /*002c*/ 	.byte	0x03, 0x5f
        /*002e*/ 	.short	0x0101


	//----- nvinfo : EIATTR_INT_WARP_WIDE_INSTR_OFFSETS
	.align		4
        /*0030*/ 	.byte	0x04, 0x31
        /*0032*/ 	.short	(.L_27 - .L_26)


	//   ....[0]....
.L_26:
        /*0034*/ 	.word	0x00000470


	//   ....[1]....
        /*0038*/ 	.word	0x00000490


	//   ....[2]....
        /*003c*/ 	.word	0x00000510


	//   ....[3]....
        /*0040*/ 	.word	0x00000520


	//   ....[4]....
        /*0044*/ 	.word	0x00000530


	//   ....[5]....
        /*0048*/ 	.word	0x00000550


	//   ....[6]....
        /*004c*/ 	.word	0x000005b0


	//   ....[7]....
        /*0050*/ 	.word	0x000005d0


	//----- nvinfo : EIATTR_COOP_GROUP_MASK_REGIDS
	.align		4
.L_27:
        /*0054*/ 	.byte	0x04, 0x29
        /*0056*/ 	.short	(.L_29 - .L_28)


	//   ....[0]....
.L_28:
        /*0058*/ 	.word	0xffffffff


	//   ....[1]....
        /*005c*/ 	.word	0xffffffff


	//   ....[2]....
        /*0060*/ 	.word	0xffffffff


	//   ....[3]....
        /*0064*/ 	.word	0xffffffff


	//   ....[4]....
        /*0068*/ 	.word	0xffffffff


	//   ....[5]....
        /*006c*/ 	.word	0xffffffff


	//----- nvinfo : EIATTR_COOP_GROUP_INSTR_OFFSETS
	.align		4
.L_29:
        /*0070*/ 	.byte	0x04, 0x28
        /*0072*/ 	.short	(.L_31 - .L_30)


	//   ....[0]....
.L_30:
        /*0074*/ 	.word	0x00000050


	//   ....[1]....
        /*0078*/ 	.word	0x00000080


	//   ....[2]....
        /*007c*/ 	.word	0x00000180


	//   ....[3]....
        /*0080*/ 	.word	0x00000390


	//   ....[4]....
        /*0084*/ 	.word	0x000003d0


	//   ....[5]....
        /*0088*/ 	.word	0x00000410


	//----- nvinfo : EIATTR_REG_RECONFIG
	.align		4
.L_31:
        /*008c*/ 	.byte	0x01, 0x54
	.zero		2


	//----- nvinfo : EIATTR_SYSCALL_OFFSETS
	.align		4
        /*0090*/ 	.byte	0x04, 0x46
        /*0092*/ 	.short	(.L_33 - .L_32)


	//   ....[0]....
.L_32:
        /*0094*/ 	.word	0x000016a0


	//----- nvinfo : EIATTR_MBARRIER_INSTR_OFFSETS
	.align		4
.L_33:
        /*0098*/ 	.byte	0x04, 0x39
        /*009a*/ 	.short	(.L_35 - .L_34)


	//   ....[0]....
.L_34:
        /*009c*/ 	.word	0x00000300
        /*00a0*/ 	.word	0x000000ff
        /*00a4*/ 	.word	0x00000000
        /*00a8*/ 	.short	0x0100
        /*00aa*/ 	.byte	0x09
	.zero		1


	//   ....[1]....
        /*00ac*/ 	.word	0x00000310
        /*00b0*/ 	.word	0x000000ff
        /*00b4*/ 	.word	0x00000020
        /*00b8*/ 	.short	0x0100
        /*00ba*/ 	.byte	0x09
	.zero		1


	//   ....[2]....
        /*00bc*/ 	.word	0x00000320
        /*00c0*/ 	.word	0x000000ff
        /*00c4*/ 	.word	0x00000008
        /*00c8*/ 	.short	0x0100
        /*00ca*/ 	.byte	0x09
	.zero		1


	//   ....[3]....
        /*00cc*/ 	.word	0x00000330
        /*00d0*/ 	.word	0x000000ff
        /*00d4*/ 	.word	0x00000028
        /*00d8*/ 	.short	0x0100
        /*00da*/ 	.byte	0x09
	.zero		1


	//   ....[4]....
        /*00dc*/ 	.word	0x00000340
        /*00e0*/ 	.word	0x000000ff
        /*00e4*/ 	.word	0x00000010
        /*00e8*/ 	.short	0x0100
        /*00ea*/ 	.byte	0x09
	.zero		1


	//   ....[5]....
        /*00ec*/ 	.word	0x00000350
        /*00f0*/ 	.word	0x000000ff
        /*00f4*/ 	.word	0x00000030
        /*00f8*/ 	.short	0x0100
        /*00fa*/ 	.byte	0x09
	.zero		1


	//   ....[6]....
        /*00fc*/ 	.word	0x00000360
        /*0100*/ 	.word	0x000000ff
        /*0104*/ 	.word	0x00000018
        /*0108*/ 	.short	0x0100
        /*010a*/ 	.byte	0x09
	.zero		1


	//   ....[7]....
        /*010c*/ 	.word	0x00000370
        /*0110*/ 	.word	0x000000ff
        /*0114*/ 	.word	0x00000038
        /*0118*/ 	.short	0x0100
        /*011a*/ 	.byte	0x09
	.zero		1


	//   ....[8]....
        /*011c*/ 	.word	0x000005f0
        /*0120*/ 	.word	0x000000ff
        /*0124*/ 	.word	0x00000070
        /*0128*/ 	.short	0x0100
        /*012a*/ 	.byte	0x09
	.zero		1


	//   ....[9]....
        /*012c*/ 	.word	0x00000600
        /*0130*/ 	.word	0x000000ff
        /*0134*/ 	.word	0x00000078
        /*0138*/ 	.short	0x0100
        /*013a*/ 	.byte	0x09
	.zero		1


	//   ....[10]....
        /*013c*/ 	.word	0x00000640
        /*0140*/ 	.word	0x000000ff
        /*0144*/ 	.word	0x00000050
        /*0148*/ 	.short	0x0100
        /*014a*/ 	.byte	0x0a
	.zero		1


	//   ....[11]....
        /*014c*/ 	.word	0x00000660
        /*0150*/ 	.word	0x000000ff
        /*0154*/ 	.word	0x00000058
        /*0158*/ 	.short	0x0100
        /*015a*/ 	.byte	0x0a
	.zero		1


	//   ....[12]....
        /*015c*/ 	.word	0x00000670
        /*0160*/ 	.word	0x000000ff
        /*0164*/ 	.word	0x00000060
        /*0168*/ 	.short	0x0100
        /*016a*/ 	.byte	0x0a
	.zero		1


	//   ....[13]....
        /*016c*/ 	.word	0x00000680
        /*0170*/ 	.word	0x000000ff
        /*0174*/ 	.word	0x00000068
        /*0178*/ 	.short	0x0100
        /*017a*/ 	.byte	0x0a
	.zero		1


	//   ....[14]....
        /*017c*/ 	.word	0x00001580
        /*0180*/ 	.word	0x0000009b
        /*0184*/ 	.word	0x00000000
        /*0188*/ 	.short	0x010a
        /*018a*/ 	.byte	0x2b
	.zero		1


	//   ....[15]....
        /*018c*/ 	.word	0x00001730
        /*0190*/ 	.word	0x00000003
        /*0194*/ 	.word	0x00000000
        /*0198*/ 	.short	0x010a
        /*019a*/ 	.byte	0x3f
	.zero		1


	//   ....[16]....
        /*019c*/ 	.word	0x00001790
        /*01a0*/ 	.word	0x00000003
        /*01a4*/ 	.word	0x00000000
        /*01a8*/ 	.short	0x010a
        /*01aa*/ 	.byte	0x3f
	.zero		1


	//   ....[17]....
        /*01ac*/ 	.word	0x00002120
        /*01b0*/ 	.word	0x000000ff
        /*01b4*/ 	.word	0x00000000
        /*01b8*/ 	.short	0x010a
        /*01ba*/ 	.byte	0x08
	.zero		1


	//   ....[18]....
        /*01bc*/ 	.word	0x00002160
        /*01c0*/ 	.word	0x000000ff
        /*01c4*/ 	.word	0x00000000
        /*01c8*/ 	.short	0x010a
        /*01ca*/ 	.byte	0x08
	.zero		1


	//   ....[19]....
        /*01cc*/ 	.word	0x00002a00
        /*01d0*/ 	.word	0x000000ff
        /*01d4*/ 	.word	0x00000000
        /*01d8*/ 	.short	0x0101
        /*01da*/ 	.byte	0x08
	.zero		1


	//   ....[20]....
        /*01dc*/ 	.word	0x00002af0
        /*01e0*/ 	.word	0x0000009c
        /*01e4*/ 	.word	0x00000000
        /*01e8*/ 	.short	0x0101
        /*01ea*/ 	.byte	0x2c
	.zero		1


	//   ....[21]....
        /*01ec*/ 	.word	0x00002bb0
        /*01f0*/ 	.word	0x000000ff
        /*01f4*/ 	.word	0x00000000
        /*01f8*/ 	.short	0x0101
        /*01fa*/ 	.byte	0x04
	.zero		1


	//   ....[22]....
        /*01fc*/ 	.word	0x00002c60
        /*0200*/ 	.word	0x0000009b
        /*0204*/ 	.word	0x00000010
        /*0208*/ 	.short	0x010a
        /*020a*/ 	.byte	0x2b
	.zero		1


	//   ....[23]....
        /*020c*/ 	.word	0x0000aa30
        /*0210*/ 	.word	0x0000009e
        /*0214*/ 	.word	0x00000000
        /*0218*/ 	.short	0x0101
        /*021a*/ 	.byte	0x2c
	.zero		1


	//   ....[24]....
        /*021c*/ 	.word	0x0000b410
        /*0220*/ 	.word	0x00000007
        /*0224*/ 	.word	0x00000020
        /*0228*/ 	.short	0x010a
        /*022a*/ 	.byte	0x3f
	.zero		1


	//   ....[25]....
        /*022c*/ 	.word	0x0000b9d0
        /*0230*/ 	.word	0x00000003
        /*0234*/ 	.word	0x00000078
        /*0238*/ 	.short	0x0101
        /*023a*/ 	.byte	0x3f
	.zero		1


	//   ....[26]....
        /*023c*/ 	.word	0x0000c140
        /*0240*/ 	.word	0x00000007
        /*0244*/ 	.word	0x00000000
        /*0248*/ 	.short	0x010a
        /*024a*/ 	.byte	0x3f
	.zero		1


	//   ....[27]....
        /*024c*/ 	.word	0x0000c1c0
        /*0250*/ 	.word	0x00000009
        /*0254*/ 	.word	0x00000000
        /*0258*/ 	.short	0x010a
        /*025a*/ 	.byte	0x3f
	.zero		1


	//   ....[28]....
        /*025c*/ 	.word	0x0000c250
        /*0260*/ 	.word	0x00000006
        /*0264*/ 	.word	0x00000000
        /*0268*/ 	.short	0x010a
        /*026a*/ 	.byte	0x3f
	.zero		1


	//   ....[29]....
        /*026c*/ 	.word	0x0000c2e0
        /*0270*/ 	.word	0x00000003
        /*0274*/ 	.word	0x00000000
        /*0278*/ 	.short	0x010a
        /*027a*/ 	.byte	0x3f
	.zero		1


	//   ....[30]....
        /*027c*/ 	.word	0x0000c340
        /*0280*/ 	.word	0x0000009d
        /*0284*/ 	.word	0x00000000
        /*0288*/ 	.short	0x010a
        /*028a*/ 	.byte	0x3f
	.zero		1


	//   ....[31]....
        /*028c*/ 	.word	0x0000c390
        /*0290*/ 	.word	0x00000003
        /*0294*/ 	.word	0x00000000
        /*0298*/ 	.short	0x010a
        /*029a*/ 	.byte	0x3f
	.zero		1


	//   ....[32]....
        /*029c*/ 	.word	0x0000c3f0
        /*02a0*/ 	.word	0x00000004
        /*02a4*/ 	.word	0x00000000
        /*02a8*/ 	.short	0x010a
        /*02aa*/ 	.byte	0x3f
	.zero		1


	//   ....[33]....
        /*02ac*/ 	.word	0x0000c440
        /*02b0*/ 	.word	0x0000009d
        /*02b4*/ 	.word	0x00000010
        /*02b8*/ 	.short	0x010a
        /*02ba*/ 	.byte	0x3f
	.zero		1


	//   ....[34]....
        /*02bc*/ 	.word	0x0000c510
        /*02c0*/ 	.word	0x00000007
        /*02c4*/ 	.word	0x00000020
        /*02c8*/ 	.short	0x010a
        /*02ca*/ 	.byte	0x3f
	.zero		1


	//   ....[35]....
        /*02cc*/ 	.word	0x0000c5e0
        /*02d0*/ 	.word	0x00000007
        /*02d4*/ 	.word	0x00000000
        /*02d8*/ 	.short	0x010a
        /*02da*/ 	.byte	0x3f
	.zero		1


	//   ....[36]....
        /*02dc*/ 	.word	0x0000c630
        /*02e0*/ 	.word	0x00000009
        /*02e4*/ 	.word	0x00000000
        /*02e8*/ 	.short	0x010a
        /*02ea*/ 	.byte	0x3f
	.zero		1


	//   ....[37]....
        /*02ec*/ 	.word	0x0000c680
        /*02f0*/ 	.word	0x00000006
        /*02f4*/ 	.word	0x00000000
        /*02f8*/ 	.short	0x010a
        /*02fa*/ 	.byte	0x3f
	.zero		1


	//----- nvinfo : EIATTR_NUM_MBARRIERS
	.align		4
.L_35:
        /*02fc*/ 	.byte	0x03, 0x38
        /*02fe*/ 	.short	0x000e


	//----- nvinfo : EIATTR_EXIT_INSTR_OFFSETS
	.align		4
        /*0300*/ 	.byte	0x04, 0x1c
        /*0302*/ 	.short	(.L_37 - .L_36)


	//   ....[0]....
.L_36:
        /*0304*/ 	.word	0x00001240


	//   ....[1]....
        /*0308*/ 	.word	0x000012a0


	//   ....[2]....
        /*030c*/ 	.word	0x0000b140


	//   ....[3]....
        /*0310*/ 	.word	0x0000b170


	//   ....[4]....
        /*0314*/ 	.word	0x0000c330


	//----- nvinfo : EIATTR_MAX_THREADS
	.align		4
.L_37:
        /*0318*/ 	.byte	0x04, 0x05
        /*031a*/ 	.short	(.L_39 - .L_38)
.L_38:
        /*031c*/ 	.word	0x00000180
        /*0320*/ 	.word	0x00000001
        /*0324*/ 	.word	0x00000001


	//----- nvinfo : EIATTR_CRS_STACK_SIZE
	.align		4
.L_39:
        /*0328*/ 	.byte	0x04, 0x1e
        /*032a*/ 	.short	(.L_41 - .L_40)
.L_40:
        /*032c*/ 	.word	0x00000000


	//----- nvinfo : EIATTR_CBANK_PARAM_SIZE
	.align		4
.L_41:
        /*0330*/ 	.byte	0x03, 0x19
        /*0332*/ 	.short	0x0470


	//----- nvinfo : EIATTR_PARAM_CBANK
	.align		4
        /*0334*/ 	.byte	0x04, 0x0a
        /*0336*/ 	.short	(.L_43 - .L_42)
	.align		4
.L_42:
        /*0338*/ 	.word	index@(.nv.constant0._ZN7cutlass13device_kernelINS_4gemm6kernel13GemmUniversalIN4cute5tupleIJiiiiEEENS1_10collective13CollectiveMmaINS1_34MainloopSm90TmaGmmaWarpSpecializedILi4ENS5_IJNS4_1CILi1EEESB_SB_EEENS1_32KernelTmaWarpSpecializedPingpongEEENS5_IJNSA_ILi64EEENSA_ILi256EEENSA_ILi128EEEEEENS_10tfloat32_tENS5_IJlSB_lEEESJ_SK_NS4_8TiledMMAINS4_8MMA_AtomIJNS4_4SM904GMMA30MMA_64x256x8_F32TF32TF32_SS_TNILNSO_7ScaleInE1ELSQ_1EEEEEENS4_6LayoutISC_NS5_IJNSA_ILi0EEESU_SU_EEEEENS5_IJNS4_10UnderscoreESX_SX_EEEEENS4_13SM90_TMA_LOADENS4_14ComposedLayoutINS4_7SwizzleILi3ELi4ELi3EEENS4_18smem_ptr_flag_bitsILi32EEENST_INS5_IJNSA_ILi8EEENSA_ILi32EEEEEENS5_IJS17_SB_EEEEEEEvNS4_8identityES10_S1B_vS1C_EENS_8epilogue10collective6detail29Sm90TmaWarpSpecializedAdapterINS1F_15DefaultEpilogueISJ_SK_SK_NS1E_6thread17LinearCombinationISJ_Li1EffLNS1J_9ScaleType4KindE0ELNS_15FloatRoundStyleE2ESJ_EENS1_15EpilogueDefaultEEEEEvvEEEEvNT_6ParamsE)
        /*033c*/ 	.short	0x0210
        /*033e*/ 	.short	0x0470


	//----- nvinfo : EIATTR_SW_WAR
	.align		4
.L_43:
        /*0340*/ 	.byte	0x04, 0x36
        /*0342*/ 	.short	(.L_45 - .L_44)
.L_44:
        /*0344*/ 	.word	0x00000008
.L_45:


//--------------------- .nv.callgraph             --------------------------
	.section	.nv.callgraph,"",@"SHT_CUDA_CALLGRAPH"
	.align	4
	.sectionentsize	8
	.align		4
        /*0000*/ 	.word	0x00000000
	.align		4
        /*0004*/ 	.word	0xffffffff
	.align		4
        /*0008*/ 	.word	index@(_ZN7cutlass13device_kernelINS_4gemm6kernel13GemmUniversalIN4cute5tupleIJiiiiEEENS1_10collective13CollectiveMmaINS1_34MainloopSm90TmaGmmaWarpSpecializedILi4ENS5_IJNS4_1CILi1EEESB_SB_EEENS1_32KernelTmaWarpSpecializedPingpongEEENS5_IJNSA_ILi64EEENSA_ILi256EEENSA_ILi128EEEEEENS_10tfloat32_tENS5_IJlSB_lEEESJ_SK_NS4_8TiledMMAINS4_8MMA_AtomIJNS4_4SM904GMMA30MMA_64x256x8_F32TF32TF32_SS_TNILNSO_7ScaleInE1ELSQ_1EEEEEENS4_6LayoutISC_NS5_IJNSA_ILi0EEESU_SU_EEEEENS5_IJNS4_10UnderscoreESX_SX_EEEEENS4_13SM90_TMA_LOADENS4_14ComposedLayoutINS4_7SwizzleILi3ELi4ELi3EEENS4_18smem_ptr_flag_bitsILi32EEENST_INS5_IJNSA_ILi8EEENSA_ILi32EEEEEENS5_IJS17_SB_EEEEEEEvNS4_8identityES10_S1B_vS1C_EENS_8epilogue10collective6detail29Sm90TmaWarpSpecializedAdapterINS1F_15DefaultEpilogueISJ_SK_SK_NS1E_6thread17LinearCombinationISJ_Li1EffLNS1J_9ScaleType4KindE0ELNS_15FloatRoundStyleE2ESJ_EENS1_15EpilogueDefaultEEEEEvvEEEEvNT_6ParamsE)
	.align		4
        /*000c*/ 	.word	index@(__assertfail)
	.align		4
        /*0010*/ 	.word	0x00000000
	.align		4
        /*0014*/ 	.word	0xfffffffe
	.align		4
        /*0018*/ 	.word	0x00000000
	.align		4
        /*001c*/ 	.word	0xfffffffd
	.align		4
        /*0020*/ 	.word	0x00000000
	.align		4
        /*0024*/ 	.word	0xfffffffc


//--------------------- .nv.constant4             --------------------------
	.section	.nv.constant4,"a",@progbits
	.align	8
	.align		8
.nv.constant4:
        /*0000*/ 	.dword	__assertfail
	.align		8
        /*0008*/ 	.dword	__unnamed_1
	.align		8
        /*0010*/ 	.dword	_ZN39_INTERNAL_6f9f7b06_4_k_cu_5fe9db2c_60454cuda3std3__45__cpo5beginE
	.align		8
        /*0018*/ 	.dword	_ZN39_INTERNAL_6f9f7b06_4_k_cu_5fe9db2c_60454cuda3std3__45__cpo3endE
	.align		8
        /*0020*/ 	.dword	_ZN39_INTERNAL_6f9f7b06_4_k_cu_5fe9db2c_60454cuda3std3__45__cpo6cbeginE
	.align		8
        /*0028*/ 	.dword	_ZN39_INTERNAL_6f9f7b06_4_k_cu_5fe9db2c_60454cuda3std3__45__cpo4cendE
	.align		8
        /*0030*/ 	.dword	_ZN39_INTERNAL_6f9f7b06_4_k_cu_5fe9db2c_60454cuda3std3__441_GLOBAL__N__6f9f7b06_4_k_cu_5fe9db2c_60456ignoreE
	.align		8
        /*0038*/ 	.dword	_ZN39_INTERNAL_6f9f7b06_4_k_cu_5fe9db2c_60454cuda3std3__419piecewise_constructE
	.align		8
        /*0040*/ 	.dword	_ZN39_INTERNAL_6f9f7b06_4_k_cu_5fe9db2c_60454cuda3std3__48in_placeE
	.align		8
        /*0048*/ 	.dword	_ZN39_INTERNAL_6f9f7b06_4_k_cu_5fe9db2c_60454cuda3std6ranges3__45__cpo4swapE
	.align		8
        /*0050*/ 	.dword	_ZN39_INTERNAL_6f9f7b06_4_k_cu_5fe9db2c_60454cuda3std6ranges3__45__cpo9iter_moveE
	.align		8
        /*0058*/ 	.dword	_ZN39_INTERNAL_6f9f7b06_4_k_cu_5fe9db2c_60454cute7productE
	.align		8
        /*0060*/ 	.dword	_ZN39_INTERNAL_6f9f7b06_4_k_cu_5fe9db2c_60454cute1_E
	.align		8
        /*0068*/ 	.dword	$str$22
	.align		8
        /*0070*/ 	.dword	$str$23


//--------------------- .text._ZN7cutlass13device_kernelINS_4gemm6kernel13GemmUniversalIN4cute5tupleIJiiiiEEENS1_10collective13CollectiveMmaINS1_34MainloopSm90TmaGmmaWarpSpecializedILi4ENS5_IJNS4_1CILi1EEESB_SB_EEENS1_32KernelTmaWarpSpecializedPingpongEEENS5_IJNSA_ILi64EEENSA_ILi256EEENSA_ILi128EEEEEENS_10tfloat32_tENS5_IJlSB_lEEESJ_SK_NS4_8TiledMMAINS4_8MMA_AtomIJNS4_4SM904GMMA30MMA_64x256x8_F32TF32TF32_SS_TNILNSO_7ScaleInE1ELSQ_1EEEEEENS4_6LayoutISC_NS5_IJNSA_ILi0EEESU_SU_EEEEENS5_IJNS4_10UnderscoreESX_SX_EEEEENS4_13SM90_TMA_LOADENS4_14ComposedLayoutINS4_7SwizzleILi3ELi4ELi3EEENS4_18smem_ptr_flag_bitsILi32EEENST_INS5_IJNSA_ILi8EEENSA_ILi32EEEEEENS5_IJS17_SB_EEEEEEEvNS4_8identityES10_S1B_vS1C_EENS_8epilogue10collective6detail29Sm90TmaWarpSpecializedAdapterINS1F_15DefaultEpilogueISJ_SK_SK_NS1E_6thread17LinearCombinationISJ_Li1EffLNS1J_9ScaleType4KindE0ELNS_15FloatRoundStyleE2ESJ_EENS1_15EpilogueDefaultEEEEEvvEEEEvNT_6ParamsE --------------------------
	.section	.text._ZN7cutlass13device_kernelINS_4gemm6kernel13GemmUniversalIN4cute5tupleIJiiiiEEENS1_10collective13CollectiveMmaINS1_34MainloopSm90TmaGmmaWarpSpecializedILi4ENS5_IJNS4_1CILi1EEESB_SB_EEENS1_32KernelTmaWarpSpecializedPingpongEEENS5_IJNSA_ILi64EEENSA_ILi256EEENSA_ILi128EEEEEENS_10tfloat32_tENS5_IJlSB_lEEESJ_SK_NS4_8TiledMMAINS4_8MMA_AtomIJNS4_4SM904GMMA30MMA_64x256x8_F32TF32TF32_SS_TNILNSO_7ScaleInE1ELSQ_1EEEEEENS4_6LayoutISC_NS5_IJNSA_ILi0EEESU_SU_EEEEENS5_IJNS4_10UnderscoreESX_SX_EEEEENS4_13SM90_TMA_LOADENS4_14ComposedLayoutINS4_7SwizzleILi3ELi4ELi3EEENS4_18smem_ptr_flag_bitsILi32EEENST_INS5_IJNSA_ILi8EEENSA_ILi32EEEEEENS5_IJS17_SB_EEEEEEEvNS4_8identityES10_S1B_vS1C_EENS_8epilogue10collective6detail29Sm90TmaWarpSpecializedAdapterINS1F_15DefaultEpilogueISJ_SK_SK_NS1E_6thread17LinearCombinationISJ_Li1EffLNS1J_9ScaleType4KindE0ELNS_15FloatRoundStyleE2ESJ_EENS1_15EpilogueDefaultEEEEEvvEEEEvNT_6ParamsE,"ax",@progbits
	.align	128
.text._ZN7cutlass13device_kernelINS_4gemm6kernel13GemmUniversalIN4cute5tupleIJiiiiEEENS1_10collective13CollectiveMmaINS1_34MainloopSm90TmaGmmaWarpSpecializedILi4ENS5_IJNS4_1CILi1EEESB_SB_EEENS1_32KernelTmaWarpSpecializedPingpongEEENS5_IJNSA_ILi64EEENSA_ILi256EEENSA_ILi128EEEEEENS_10tfloat32_tENS5_IJlSB_lEEESJ_SK_NS4_8TiledMMAINS4_8MMA_AtomIJNS4_4SM904GMMA30MMA_64x256x8_F32TF32TF32_SS_TNILNSO_7ScaleInE1ELSQ_1EEEEEENS4_6LayoutISC_NS5_IJNSA_ILi0EEESU_SU_EEEEENS5_IJNS4_10UnderscoreESX_SX_EEEEENS4_13SM90_TMA_LOADENS4_14ComposedLayoutINS4_7SwizzleILi3ELi4ELi3EEENS4_18smem_ptr_flag_bitsILi32EEENST_INS5_IJNSA_ILi8EEENSA_ILi32EEEEEENS5_IJS17_SB_EEEEEEEvNS4_8identityES10_S1B_vS1C_EENS_8epilogue10collective6detail29Sm90TmaWarpSpecializedAdapterINS1F_15DefaultEpilogueISJ_SK_SK_NS1E_6thread17LinearCombinationISJ_Li1EffLNS1J_9ScaleType4KindE0ELNS_15FloatRoundStyleE2ESJ_EENS1_15EpilogueDefaultEEEEEvvEEEEvNT_6ParamsE:
        .type           _ZN7cutlass13device_kernelINS_4gemm6kernel13GemmUniversalIN4cute5tupleIJiiiiEEENS1_10collective13CollectiveMmaINS1_34MainloopSm90TmaGmmaWarpSpecializedILi4ENS5_IJNS4_1CILi1EEESB_SB_EEENS1_32KernelTmaWarpSpecializedPingpongEEENS5_IJNSA_ILi64EEENSA_ILi256EEENSA_ILi128EEEEEENS_10tfloat32_tENS5_IJlSB_lEEESJ_SK_NS4_8TiledMMAINS4_8MMA_AtomIJNS4_4SM904GMMA30MMA_64x256x8_F32TF32TF32_SS_TNILNSO_7ScaleInE1ELSQ_1EEEEEENS4_6LayoutISC_NS5_IJNSA_ILi0EEESU_SU_EEEEENS5_IJNS4_10UnderscoreESX_SX_EEEEENS4_13SM90_TMA_LOADENS4_14ComposedLayoutINS4_7SwizzleILi3ELi4ELi3EEENS4_18smem_ptr_flag_bitsILi32EEENST_INS5_IJNSA_ILi8EEENSA_ILi32EEEEEENS5_IJS17_SB_EEEEEEEvNS4_8identityES10_S1B_vS1C_EENS_8epilogue10collective6detail29Sm90TmaWarpSpecializedAdapterINS1F_15DefaultEpilogueISJ_SK_SK_NS1E_6thread17LinearCombinationISJ_Li1EffLNS1J_9ScaleType4KindE0ELNS_15FloatRoundStyleE2ESJ_EENS1_15EpilogueDefaultEEEEEvvEEEEvNT_6ParamsE,@function
        .size           _ZN7cutlass13device_kernelINS_4gemm6kernel13GemmUniversalIN4cute5tupleIJiiiiEEENS1_10collective13CollectiveMmaINS1_34MainloopSm90TmaGmmaWarpSpecializedILi4ENS5_IJNS4_1CILi1EEESB_SB_EEENS1_32KernelTmaWarpSpecializedPingpongEEENS5_IJNSA_ILi64EEENSA_ILi256EEENSA_ILi128EEEEEENS_10tfloat32_tENS5_IJlSB_lEEESJ_SK_NS4_8TiledMMAINS4_8MMA_AtomIJNS4_4SM904GMMA30MMA_64x256x8_F32TF32TF32_SS_TNILNSO_7ScaleInE1ELSQ_1EEEEEENS4_6LayoutISC_NS5_IJNSA_ILi0EEESU_SU_EEEEENS5_IJNS4_10UnderscoreESX_SX_EEEEENS4_13SM90_TMA_LOADENS4_14ComposedLayoutINS4_7SwizzleILi3ELi4ELi3EEENS4_18smem_ptr_flag_bitsILi32EEENST_INS5_IJNSA_ILi8EEENSA_ILi32EEEEEENS5_IJS17_SB_EEEEEEEvNS4_8identityES10_S1B_vS1C_EENS_8epilogue10collective6detail29Sm90TmaWarpSpecializedAdapterINS1F_15DefaultEpilogueISJ_SK_SK_NS1E_6thread17LinearCombinationISJ_Li1EffLNS1J_9ScaleType4KindE0ELNS_15FloatRoundStyleE2ESJ_EENS1_15EpilogueDefaultEEEEEvvEEEEvNT_6ParamsE,(.L_x_324 - _ZN7cutlass13device_kernelINS_4gemm6kernel13GemmUniversalIN4cute5tupleIJiiiiEEENS1_10collective13CollectiveMmaINS1_34MainloopSm90TmaGmmaWarpSpecializedILi4ENS5_IJNS4_1CILi1EEESB_SB_EEENS1_32KernelTmaWarpSpecializedPingpongEEENS5_IJNSA_ILi64EEENSA_ILi256EEENSA_ILi128EEEEEENS_10tfloat32_tENS5_IJlSB_lEEESJ_SK_NS4_8TiledMMAINS4_8MMA_AtomIJNS4_4SM904GMMA30MMA_64x256x8_F32TF32TF32_SS_TNILNSO_7ScaleInE1ELSQ_1EEEEEENS4_6LayoutISC_NS5_IJNSA_ILi0EEESU_SU_EEEEENS5_IJNS4_10UnderscoreESX_SX_EEEEENS4_13SM90_TMA_LOADENS4_14ComposedLayoutINS4_7SwizzleILi3ELi4ELi3EEENS4_18smem_ptr_flag_bitsILi32EEENST_INS5_IJNSA_ILi8EEENSA_ILi32EEEEEENS5_IJS17_SB_EEEEEEEvNS4_8identityES10_S1B_vS1C_EENS_8epilogue10collective6detail29Sm90TmaWarpSpecializedAdapterINS1F_15DefaultEpilogueISJ_SK_SK_NS1E_6thread17LinearCombinationISJ_Li1EffLNS1J_9ScaleType4KindE0ELNS_15FloatRoundStyleE2ESJ_EENS1_15EpilogueDefaultEEEEEvvEEEEvNT_6ParamsE)
        .other          _ZN7cutlass13device_kernelINS_4gemm6kernel13GemmUniversalIN4cute5tupleIJiiiiEEENS1_10collective13CollectiveMmaINS1_34MainloopSm90TmaGmmaWarpSpecializedILi4ENS5_IJNS4_1CILi1EEESB_SB_EEENS1_32KernelTmaWarpSpecializedPingpongEEENS5_IJNSA_ILi64EEENSA_ILi256EEENSA_ILi128EEEEEENS_10tfloat32_tENS5_IJlSB_lEEESJ_SK_NS4_8TiledMMAINS4_8MMA_AtomIJNS4_4SM904GMMA30MMA_64x256x8_F32TF32TF32_SS_TNILNSO_7ScaleInE1ELSQ_1EEEEEENS4_6LayoutISC_NS5_IJNSA_ILi0EEESU_SU_EEEEENS5_IJNS4_10UnderscoreESX_SX_EEEEENS4_13SM90_TMA_LOADENS4_14ComposedLayoutINS4_7SwizzleILi3ELi4ELi3EEENS4_18smem_ptr_flag_bitsILi32EEENST_INS5_IJNSA_ILi8EEENSA_ILi32EEEEEENS5_IJS17_SB_EEEEEEEvNS4_8identityES10_S1B_vS1C_EENS_8epilogue10collective6detail29Sm90TmaWarpSpecializedAdapterINS1F_15DefaultEpilogueISJ_SK_SK_NS1E_6thread17LinearCombinationISJ_Li1EffLNS1J_9ScaleType4KindE0ELNS_15FloatRoundStyleE2ESJ_EENS1_15EpilogueDefaultEEEEEvvEEEEvNT_6ParamsE,@"STO_CUDA_ENTRY STV_DEFAULT"
_ZN7cutlass13device_kernelINS_4gemm6kernel13GemmUniversalIN4cute5tupleIJiiiiEEENS1_10collective13CollectiveMmaINS1_34MainloopSm90TmaGmmaWarpSpecializedILi4ENS5_IJNS4_1CILi1EEESB_SB_EEENS1_32KernelTmaWarpSpecializedPingpongEEENS5_IJNSA_ILi64EEENSA_ILi256EEENSA_ILi128EEEEEENS_10tfloat32_tENS5_IJlSB_lEEESJ_SK_NS4_8TiledMMAINS4_8MMA_AtomIJNS4_4SM904GMMA30MMA_64x256x8_F32TF32TF32_SS_TNILNSO_7ScaleInE1ELSQ_1EEEEEENS4_6LayoutISC_NS5_IJNSA_ILi0EEESU_SU_EEEEENS5_IJNS4_10UnderscoreESX_SX_EEEEENS4_13SM90_TMA_LOADENS4_14ComposedLayoutINS4_7SwizzleILi3ELi4ELi3EEENS4_18smem_ptr_flag_bitsILi32EEENST_INS5_IJNSA_ILi8EEENSA_ILi32EEEEEENS5_IJS17_SB_EEEEEEEvNS4_8identityES10_S1B_vS1C_EENS_8epilogue10collective6detail29Sm90TmaWarpSpecializedAdapterINS1F_15DefaultEpilogueISJ_SK_SK_NS1E_6thread17LinearCombinationISJ_Li1EffLNS1J_9ScaleType4KindE0ELNS_15FloatRoundStyleE2ESJ_EENS1_15EpilogueDefaultEEEEEvvEEEEvNT_6ParamsE:
[----:B------:R-:W0:Y:S01]  /*0000*/  LDC R1, c[0x0][0x28] ;  /* 0x00000a00ff017b82 */ /* 0x000e220000000800 */
[----:B------:R-:W1:Y:S01]  /*0010*/  S2R R4, SR_TID.X ;  /* 0x0000000000047919 */ /* 0x000e620000002100 */
[----:B------:R-:W-:Y:S01]  /*0020*/  ELECT P0, URZ, PT ;  /* 0x00000000003f782f */ /* 0x000fe20003800000 */
[----:B------:R-:W-:Y:S01]  /*0030*/  BSSY B0, `(.L_x_0) ;  /* 0x0000014000007945 */ /* 0x000fe20003800000 */
[----:B-1----:R-:W-:-:S05]  /*0040*/  SHF.R.U32.HI R0, RZ, 0x5, R4 ;  /* 0x00000005ff007819 */ /* 0x002fca0000011604 */
[----:B------:R-:W1:Y:S02]  /*0050*/  SHFL.IDX PT, R2, R0, RZ, 0x1f ;  /* 0x00001fff00027589 */ /* 0x000e6400000e0000 */
[----:B-1----:R-:W-:Y:S02]  /*0060*/  R2UR UR8, R2 ;  /* 0x00000000020872ca */ /* 0x002fe400000e0000 */
[----:B------:R-:W-:-:S05]  /*0070*/  SHF.R.U32.HI R2, RZ, 0x7, R4 ;  /* 0x00000007ff027819 */ /* 0x000fca0000011604 */
[----:B------:R1:W2:Y:S06]  /*0080*/  SHFL.IDX PT, R3, R2, RZ, 0x1f ;  /* 0x00001fff02037589 */ /* 0x0002ac00000e0000 */
[----:B------:R-:W-:Y:S02]  /*0090*/  USHF.R.S32.HI UR4, URZ, 0x1f, UR8 ;  /* 0x0000001f3f047899 */ /* 0x000fe40008011408 */
[----:B------:R-:W-:Y:S02]  /*00a0*/  ISETP.NE.OR P0, PT, RZ, UR8, !P0 ;  /* 0x00000008ff007c0c */ /* 0x000fe4000c705670 */
[----:B------:R-:W-:-:S04]  /*00b0*/  ULEA.HI UR4, UR4, UR8, URZ, 0x2 ;  /* 0x0000000804047291 */ /* 0x000fc8000f8f103f */
[----:B------:R-:W-:-:S04]  /*00c0*/  ULOP3.LUT UR4, UR4, 0xfffffffc, URZ, 0xc0, !UPT ;  /* 0xfffffffc04047892 */ /* 0x000fc8000f8ec03f */
[----:B------:R-:W-:-:S03]  /*00d0*/  UIADD3 UR8, UR8, -UR4, URZ ;  /* 0x8000000408087290 */ /* 0x000fc6000fffe03f */
[----:B01----:R-:W-:Y:S09]  /*00e0*/  @P0 BRA `(.L_x_1) ;  /* 0x0000000000200947 */ /* 0x003ff20003800000 */
[----:B------:R-:W-:Y:S02]  /*00f0*/  ULDC.64 UR4, c[0x0][0x198] ;  /* 0x0000660000047ab9 */ /* 0x000fe40000000a00 */
[----:B------:R-:W-:Y:S02]  /*0100*/  UIADD3 UR6, UP0, UR4, 0xf0, URZ ;  /* 0x000000f004067890 */ /* 0x000fe4000ff1e03f */
[----:B------:R-:W-:Y:S02]  /*0110*/  UIADD3 UR4, UP1, UR4, 0x1f0, URZ ;  /* 0x000001f004047890 */ /* 0x000fe4000ff3e03f */
[----:B------:R-:W-:Y:S02]  /*0120*/  UIADD3.X UR7, URZ, UR5, URZ, UP0, !UPT ;  /* 0x000000053f077290 */ /* 0x000fe400087fe43f */
[----:B------:R-:W-:-:S07]  /*0130*/  UIADD3.X UR5, URZ, UR5, URZ, UP1, !UPT ;  /* 0x000000053f057290 */ /* 0x000fce0008ffe43f */
[----:B------:R0:W-:Y:S02]  /*0140*/  UTMACCTL.PF [UR6] ;  /* 0x00000000060079b9 */ /* 0x0001e40008040000 */
[----:B------:R0:W-:Y:S02]  /*0150*/  UTMACCTL.PF [UR4] ;  /* 0x00000000040079b9 */ /* 0x0001e40008040000 */
[----:B0-----:R-:W-:Y:S01]  /*0160*/  NOP ;  /* 0x0000000000007918 */ /* 0x001fe20000000000 */
.L_x_1:
[----:B------:R-:W-:Y:S05]  /*0170*/  BSYNC B0 ;  /* 0x0000000000007941 */ /* 0x000fea0003800000 */
.L_x_0:
[----:B------:R-:W0:Y:S01]  /*0180*/  SHFL.IDX PT, R5, R0, RZ, 0x1f ;  /* 0x00001fff00057589 */ /* 0x000e2200000e0000 */
[----:B--2---:R-:W-:Y:S01]  /*0190*/  R2UR UR15, R3 ;  /* 0x00000000030f72ca */ /* 0x004fe200000e0000 */
[----:B------:R-:W-:-:S04]  /*01a0*/  UISETP.NE.AND UP0, UPT, UR8, 0x3, UPT ;  /* 0x000000030800788c */ /* 0x000fc8000bf05270 */
[----:B------:R-:W-:-:S08]  /*01b0*/  UISETP.EQ.OR UP0, UPT, UR8, URZ, !UP0 ;  /* 0x0000003f0800728c */ /* 0x000fd0000c702670 */
[----:B------:R-:W-:Y:S02]  /*01c0*/  UIADD3 UR18, UR15, -0x1, URZ ;  /* 0xffffffff0f127890 */ /* 0x000fe4000fffe03f */
[----:B------:R-:W-:Y:S02]  /*01d0*/  UISETP.EQ.AND UP0, UPT, UR15, URZ, UP0 ;  /* 0x0000003f0f00728c */ /* 0x000fe40008702270 */
[----:B------:R-:W-:Y:S02]  /*01e0*/  UISETP.GE.U32.AND UP1, UPT, UR18, 0x2, UPT ;  /* 0x000000021200788c */ /* 0x000fe4000bf26070 */
[----:B------:R-:W-:Y:S01]  /*01f0*/  USEL UR39, URZ, 0x1, !UP0 ;  /* 0x000000013f277887 */ /* 0x000fe2000c000000 */
[----:B0-----:R-:W-:-:S03]  /*0200*/  ISETP.NE.AND P0, PT, R5, RZ, PT ;  /* 0x000000ff0500720c */ /* 0x001fc60003f05270 */
[----:B------:R-:W-:-:S10]  /*0210*/  USEL UR39, UR39, 0x2, UP1 ;  /* 0x0000000227277887 */ /* 0x000fd40008800000 */
[----:B------:R-:W-:Y:S05]  /*0220*/  @P0 BRA `(.L_x_2) ;  /* 0x0000000000580947 */ /* 0x000fea0003800000 */
[----:B------:R-:W0:Y:S01]  /*0230*/  S2UR UR9, SR_CgaCtaId ;  /* 0x00000000000979c3 */ /* 0x000e220000008800 */
[----:B------:R-:W-:Y:S01]  /*0240*/  UMOV UR4, 0x400 ;  /* 0x0000040000047882 */ /* 0x000fe20000000000 */
[----:B------:R-:W-:Y:S01]  /*0250*/  UMOV UR5, 0x1 ;  /* 0x0000000100057882 */ /* 0x000fe20000000000 */
[----:B------:R-:W-:Y:S01]  /*0260*/  UMOV UR6, 0x80 ;  /* 0x0000008000067882 */ /* 0x000fe20000000000 */
[----:B------:R-:W-:Y:S01]  /*0270*/  ELECT P0, URZ, PT ;  /* 0x00000000003f782f */ /* 0x000fe20003800000 */
[----:B------:R-:W-:-:S04]  /*0280*/  UIADD3 UR6, -UR6, 0x100000, URZ ;  /* 0x0010000006067890 */ /* 0x000fc8000fffe13f */
[----:B------:R-:W-:Y:S02]  /*0290*/  USHF.L.U32 UR7, UR6, 0xb, URZ ;  /* 0x0000000b06077899 */ /* 0x000fe4000800063f */
[----:B------:R-:W-:Y:S02]  /*02a0*/  USHF.L.U32 UR6, UR6, 0x1, URZ ;  /* 0x0000000106067899 */ /* 0x000fe4000800063f */
[----:B0-----:R-:W-:Y:S02]  /*02b0*/  ULEA UR9, UR9, UR4, 0x18 ;  /* 0x0000000409097291 */ /* 0x001fe4000f8ec03f */
[----:B------:R-:W-:-:S04]  /*02c0*/  UIADD3 UR4, -UR5, 0x100000, URZ ;  /* 0x0010000005047890 */ /* 0x000fc8000fffe13f */
[----:B------:R-:W-:Y:S02]  /*02d0*/  USHF.L.U32 UR5, UR4, 0xb, URZ ;  /* 0x0000000b04057899 */ /* 0x000fe4000800063f */
[----:B------:R-:W-:Y:S01]  /*02e0*/  USHF.L.U32 UR4, UR4, 0x1, URZ ;  /* 0x0000000104047899 */ /* 0x000fe2000800063f */
[----:B------:R-:W0:Y:S11]  /*02f0*/  FENCE.VIEW.ASYNC.S ;  /* 0x00000000000073c6 */ /* 0x000e360000000000 */
[----:B0-----:R0:W1:Y:S01]  /*0300*/  SYNCS.EXCH.64 URZ, [UR9], UR4 ;  /* 0x00000004093f75b2 */ /* 0x0010620008000100 */
[----:B------:R0:W2:Y:S01]  /*0310*/  SYNCS.EXCH.64 URZ, [UR9+0x20], UR6 ;  /* 0x00002006093f75b2 */ /* 0x0000a20008000100 */
[----:B------:R0:W3:Y:S01]  /*0320*/  SYNCS.EXCH.64 URZ, [UR9+0x8], UR4 ;  /* 0x00000804093f75b2 */ /* 0x0000e20008000100 */
[----:B------:R0:W4:Y:S01]  /*0330*/  SYNCS.EXCH.64 URZ, [UR9+0x28], UR6 ;  /* 0x00002806093f75b2 */ /* 0x0001220008000100 */
[----:B------:R0:W0:Y:S01]  /*0340*/  SYNCS.EXCH.64 URZ, [UR9+0x10], UR4 ;  /* 0x00001004093f75b2 */ /* 0x0000220008000100 */
[----:B------:R0:W0:Y:S01]  /*0350*/  SYNCS.EXCH.64 URZ, [UR9+0x30], UR6 ;  /* 0x00003006093f75b2 */ /* 0x0000220008000100 */
[----:B------:R0:W0:Y:S01]  /*0360*/  SYNCS.EXCH.64 URZ, [UR9+0x18], UR4 ;  /* 0x00001804093f75b2 */ /* 0x0000220008000100 */
[----:B------:R0:W0:Y:S01]  /*0370*/  SYNCS.EXCH.64 URZ, [UR9+0x38], UR6 ;  /* 0x00003806093f75b2 */ /* 0x0000220008000100 */
[----:B------:R-:W-:Y:S01]  /*0380*/  NOP ;  /* 0x0000000000007918 */ /* 0x000fe20000000000 */
.L_x_2:
[----:B------:R-:W5:Y:S01]  /*0390*/  SHFL.IDX PT, R5, R0, RZ, 0x1f ;  /* 0x00001fff00057589 */ /* 0x000f6200000e0000 */
[----:B------:R-:W-:Y:S01]  /*03a0*/  ELECT P0, URZ, PT ;  /* 0x00000000003f782f */ /* 0x000fe20003800000 */
[----:B------:R-:W-:Y:S01]  /*03b0*/  NOP ;  /* 0x0000000000007918 */ /* 0x000fe20000000000 */
[----:B------:R-:W-:Y:S01]  /*03c0*/  ELECT P1, URZ, PT ;  /* 0x00000000003f782f */ /* 0x000fe20003820000 */
[----:B------:R-:W1:Y:S01]  /*03d0*/  SHFL.IDX PT, R3, R0, RZ, 0x1f ;  /* 0x00001fff00037589 */ /* 0x000e6200000e0000 */
[----:B0-----:R-:W-:Y:S01]  /*03e0*/  UMOV UR4, 0x20 ;  /* 0x0000002000047882 */ /* 0x001fe20000000000 */
[----:B------:R-:W-:Y:S01]  /*03f0*/  UMOV UR12, 0x80 ;  /* 0x00000080000c7882 */ /* 0x000fe20000000000 */
[----:B------:R-:W-:Y:S01]  /*0400*/  NOP ;  /* 0x0000000000007918 */ /* 0x000fe20000000000 */
[----:B------:R0:W0:Y:S01]  /*0410*/  SHFL.IDX PT, R0, R2, RZ, 0x1f ;  /* 0x00001fff02007589 */ /* 0x00002200000e0000 */
[----:B------:R-:W-:Y:S01]  /*0420*/  ULDC.64 UR48, c[0x0][0x208] ;  /* 0x0000820000307ab9 */ /* 0x000fe20000000a00 */
[----:B-----5:R-:W-:-:S02]  /*0430*/  ISETP.NE.OR P0, PT, R5, RZ, !P0 ;  /* 0x000000ff0500720c */ /* 0x020fc40004705670 */
[----:B-1----:R-:W-:Y:S02]  /*0440*/  ISETP.NE.OR P1, PT, R3, RZ, !P1 ;  /* 0x000000ff0300720c */ /* 0x002fe40004f25670 */
[----:B------:R-:W-:-:S04]  /*0450*/  SHF.R.S32.HI R3, RZ, 0x1f, R4 ;  /* 0x0000001fff037819 */ /* 0x000fc80000011404 */
[----:B------:R-:W-:-:S05]  /*0460*/  LEA.HI R3, R3, R4, RZ, 0x7 ;  /* 0x0000000403037211 */ /* 0x000fca00078f38ff */
[----:B------:R-:W-:Y:S01]  /*0470*/  VOTEU.ALL UP0, P0 ;  /* 0x00000000003f7886 */ /* 0x000fe20000000000 */
[----:B------:R-:W-:Y:S01]  /*0480*/  LOP3.LUT R3, R3, 0xffffff80, RZ, 0xc0, !PT ;  /* 0xffffff8003037812 */ /* 0x000fe200078ec0ff */
[----:B------:R-:W-:-:S03]  /*0490*/  VOTEU.ALL UP1, P1 ;  /* 0x00000000003f7886 */ /* 0x000fc60000820000 */
[----:B------:R-:W1:Y:S01]  /*04a0*/  @!UP0 S2UR UR7, SR_CgaCtaId ;  /* 0x00000000000789c3 */ /* 0x000e620000008800 */
[----:B------:R-:W-:Y:S01]  /*04b0*/  @!UP0 UMOV UR6, 0x400 ;  /* 0x0000040000068882 */ /* 0x000fe20000000000 */
[----:B------:R-:W-:-:S04]  /*04c0*/  @!UP0 UIADD3 UR4, -UR4, 0x100000, URZ ;  /* 0x0010000004048890 */ /* 0x000fc8000fffe13f */
[----:B------:R-:W-:Y:S02]  /*04d0*/  @!UP0 USHF.L.U32 UR5, UR4, 0xb, URZ ;  /* 0x0000000b04058899 */ /* 0x000fe4000800063f */
[----:B------:R-:W-:Y:S01]  /*04e0*/  @!UP0 USHF.L.U32 UR4, UR4, 0x1, URZ ;  /* 0x0000000104048899 */ /* 0x000fe2000800063f */
[----:B------:R-:W-:Y:S01]  /*04f0*/  IMAD.IADD R3, R4, 0x1, -R3 ;  /* 0x0000000104037824 */ /* 0x000fe200078e0a03 */
[----:B------:R-:W-:Y:S01]  /*0500*/  @!UP1 UMOV UR10, 0x400 ;  /* 0x00000400000a9882 */ /* 0x000fe20000000000 */
[----:B------:R-:W-:Y:S01]  /*0510*/  VOTEU.ALL UP2, P1 ;  /* 0x00000000003f7886 */ /* 0x000fe20000840000 */
[----:B------:R-:W-:Y:S01]  /*0520*/  VOTEU.ALL UP3, P1 ;  /* 0x00000000003f7886 */ /* 0x000fe20000860000 */
[----:B------:R-:W-:Y:S01]  /*0530*/  VOTEU.ALL UP4, P1 ;  /* 0x00000000003f7886 */ /* 0x000fe20000880000 */
[----:B------:R-:W5:Y:S01]  /*0540*/  @!UP1 S2UR UR11, SR_CgaCtaId ;  /* 0x00000000000b99c3 */ /* 0x000f620000008800 */
[----:B------:R-:W-:Y:S01]  /*0550*/  VOTEU.ALL UP5, P1 ;  /* 0x00000000003f7886 */ /* 0x000fe200008a0000 */
[----:B------:R-:W-:Y:S01]  /*0560*/  ISETP.NE.AND P1, PT, RZ, UR15, PT ;  /* 0x0000000fff007c0c */ /* 0x000fe2000bf25270 */
[----:B-1----:R-:W-:-:S02]  /*0570*/  @!UP0 ULEA UR9, UR7, UR6, 0x18 ;  /* 0x0000000607098291 */ /* 0x002fc4000f8ec03f */
[----:B------:R-:W-:-:S04]  /*0580*/  @!UP1 UIADD3 UR6, -UR12, 0x100000, URZ ;  /* 0x001000000c069890 */ /* 0x000fc8000fffe13f */
[----:B------:R-:W-:Y:S02]  /*0590*/  @!UP1 USHF.L.U32 UR7, UR6, 0xb, URZ ;  /* 0x0000000b06079899 */ /* 0x000fe4000800063f */
[----:B------:R-:W-:Y:S01]  /*05a0*/  @!UP1 USHF.L.U32 UR6, UR6, 0x1, URZ ;  /* 0x0000000106069899 */ /* 0x000fe2000800063f */
[----:B------:R-:W-:Y:S01]  /*05b0*/  VOTEU.ALL UP0, P0 ;  /* 0x00000000003f7886 */ /* 0x000fe20000000000 */
[----:B-----5:R-:W-:Y:S01]  /*05c0*/  @!UP1 ULEA UR10, UR11, UR10, 0x18 ;  /* 0x0000000a0b0a9291 */ /* 0x020fe2000f8ec03f */
[----:B------:R-:W-:Y:S01]  /*05d0*/  VOTEU.ALL UP1, P0 ;  /* 0x00000000003f7886 */ /* 0x000fe20000020000 */
[----:B------:R-:W1:Y:S02]  /*05e0*/  FENCE.VIEW.ASYNC.S ;  /* 0x00000000000073c6 */ /* 0x000e640000000000 */
[----:B-1----:R-:W2:Y:S02]  /*05f0*/  @!UP0 SYNCS.EXCH.64 URZ, [UR9+0x70], UR4 ;  /* 0x00007004093f85b2 */ /* 0x002ea40008000100 */
[----:B------:R1:W2:Y:S01]  /*0600*/  @!UP1 SYNCS.EXCH.64 URZ, [UR9+0x78], UR4 ;  /* 0x00007804093f95b2 */ /* 0x0002a20008000100 */
[----:B------:R-:W-:Y:S01]  /*0610*/  NOP ;  /* 0x0000000000007918 */ /* 0x000fe20000000000 */
[----:B-1----:R-:W-:-:S02]  /*0620*/  ULDC.64 UR4, c[0x0][0x598] ;  /* 0x0001660000047ab9 */ /* 0x002fc40000000a00 */
[----:B------:R-:W-:Y:S02]  /*0630*/  ISETP.NE.U32.AND P0, PT, RZ, UR4, PT ;  /* 0x00000004ff007c0c */ /* 0x000fe4000bf05070 */
[----:B------:R1:W2:Y:S02]  /*0640*/  @!UP2 SYNCS.EXCH.64 URZ, [UR10+0x50], UR6 ;  /* 0x000050060a3fa5b2 */ /* 0x0002a40008000100 */
[----:B------:R-:W-:Y:S01]  /*0650*/  ISETP.NE.AND.EX P0, PT, RZ, UR5, PT, P0 ;  /* 0x00000005ff007c0c */ /* 0x000fe2000bf05300 */
[----:B------:R1:W2:Y:S01]  /*0660*/  @!UP3 SYNCS.EXCH.64 URZ, [UR10+0x58], UR6 ;  /* 0x000058060a3fb5b2 */ /* 0x0002a20008000100 */
[----:B------:R1:W2:Y:S01]  /*0670*/  @!UP4 SYNCS.EXCH.64 URZ, [UR10+0x60], UR6 ;  /* 0x000060060a3fc5b2 */ /* 0x0002a20008000100 */
[----:B------:R1:W2:Y:S01]  /*0680*/  @!UP5 SYNCS.EXCH.64 URZ, [UR10+0x68], UR6 ;  /* 0x000068060a3fd5b2 */ /* 0x0002a20008000100 */
[----:B------:R-:W-:Y:S01]  /*0690*/  NOP ;  /* 0x0000000000007918 */ /* 0x000fe20000000000 */
[----:B--234-:R-:W-:Y:S08]  /*06a0*/  BAR.SYNC.DEFER_BLOCKING 0x0 ;  /* 0x0000000000007b1d */ /* 0x01cff00000010000 */
[----:B01----:R-:W-:Y:S05]  /*06b0*/  @!P0 BRA `(.L_x_3) ;  /* 0x00000000001c8947 */ /* 0x003fea0003800000 */
[----:B------:R-:W0:Y:S02]  /*06c0*/  LDC.64 R6, c[0x0][0x598] ;  /* 0x00016600ff067b82 */ /* 0x000e240000000a00 */
[----:B0-----:R-:W2:Y:S02]  /*06d0*/  LDG.E.64 R6, desc[UR48][R6.64] ;  /* 0x0000003006067981 */ /* 0x001ea4000c1e1b00 */
[----:B--2---:R-:W-:-:S04]  /*06e0*/  ISETP.NE.U32.AND P0, PT, R6, RZ, PT ;  /* 0x000000ff0600720c */ /* 0x004fc80003f05070 */
[----:B------:R-:W-:-:S13]  /*06f0*/  ISETP.NE.AND.EX P0, PT, R7, RZ, PT, P0 ;  /* 0x000000ff0700720c */ /* 0x000fda0003f05300 */
[----:B------:R-:W-:Y:S05]  /*0700*/  @!P0 BRA `(.L_x_3) ;  /* 0x0000000000088947 */ /* 0x000fea0003800000 */
[----:B------:R1:W5:Y:S01]  /*0710*/  LD.E R23, desc[UR48][R6.64] ;  /* 0x0000003006177980 */ /* 0x000362000c101900 */
[----:B------:R-:W-:Y:S05]  /*0720*/  BRA `(.L_x_4) ;  /* 0x0000000000247947 */ /* 0x000fea0003800000 */
.L_x_3:
[----:B------:R-:W-:Y:S02]  /*0730*/  ULDC.64 UR4, c[0x0][0x588] ;  /* 0x0001620000047ab9 */ /* 0x000fe40000000a00 */
[----:B------:R-:W-:-:S04]  /*0740*/  ISETP.NE.U32.AND P0, PT, RZ, UR4, PT ;  /* 0x00000004ff007c0c */ /* 0x000fc8000bf05070 */
[----:B------:R-:W-:-:S13]  /*0750*/  ISETP.NE.AND.EX P0, PT, RZ, UR5, PT, P0 ;  /* 0x00000005ff007c0c */ /* 0x000fda000bf05300 */
[----:B------:R-:W-:Y:S05]  /*0760*/  @!P0 BRA `(.L_x_5) ;  /* 0x00000000000c8947 */ /* 0x000fea0003800000 */
[----:B------:R-:W0:Y:S02]  /*0770*/  LDC.64 R6, c[0x0][0x588] ;  /* 0x00016200ff067b82 */ /* 0x000e240000000a00 */
[----:B0-----:R0:W5:Y:S01]  /*0780*/  LDG.E R23, desc[UR48][R6.64] ;  /* 0x0000003006177981 */ /* 0x001162000c1e1900 */
[----:B------:R-:W-:Y:S05]  /*0790*/  BRA `(.L_x_4) ;  /* 0x0000000000087947 */ /* 0x000fea0003800000 */
.L_x_5:
[----:B------:R-:W-:Y:S02]  /*07a0*/  ULDC UR4, c[0x0][0x580] ;  /* 0x0001600000047ab9 */ /* 0x000fe40000000800 */
[----:B------:R-:W-:-:S07]  /*07b0*/  IMAD.U32 R23, RZ, RZ, UR4 ;  /* 0x00000004ff177e24 */ /* 0x000fce000f8e00ff */
.L_x_4:
[----:B------:R-:W-:Y:S02]  /*07c0*/  ULDC.64 UR4, c[0x0][0x5a0] ;  /* 0x0001680000047ab9 */ /* 0x000fe40000000a00 */
[----:B------:R-:W-:-:S04]  /*07d0*/  ISETP.NE.U32.AND P0, PT, RZ, UR4, PT ;  /* 0x00000004ff007c0c */ /* 0x000fc8000bf05070 */
[----:B------:R-:W-:-:S13]  /*07e0*/  ISETP.NE.AND.EX P0, PT, RZ, UR5, PT, P0 ;  /* 0x00000005ff007c0c */ /* 0x000fda000bf05300 */
[----:B------:R-:W-:Y:S05]  /*07f0*/  @!P0 BRA `(.L_x_6) ;  /* 0x00000000001c8947 */ /* 0x000fea0003800000 */
[----:B01----:R-:W0:Y:S02]  /*0800*/  LDC.64 R6, c[0x0][0x5a0] ;  /* 0x00016800ff067b82 */ /* 0x003e240000000a00 */
[----:B0-----:R-:W2:Y:S02]  /*0810*/  LDG.E.64 R6, desc[UR48][R6.64] ;  /* 0x0000003006067981 */ /* 0x001ea4000c1e1b00 */
[----:B--2---:R-:W-:-:S04]  /*0820*/  ISETP.NE.U32.AND P0, PT, R6, RZ, PT ;  /* 0x000000ff0600720c */ /* 0x004fc80003f05070 */
[----:B------:R-:W-:-:S13]  /*0830*/  ISETP.NE.AND.EX P0, PT, R7, RZ, PT, P0 ;  /* 0x000000ff0700720c */ /* 0x000fda0003f05300 */
[----:B------:R-:W-:Y:S05]  /*0840*/  @!P0 BRA `(.L_x_6) ;  /* 0x0000000000088947 */ /* 0x000fea0003800000 */
[----:B------:R3:W5:Y:S01]  /*0850*/  LD.E R22, desc[UR48][R6.64] ;  /* 0x0000003006167980 */ /* 0x000762000c101900 */
[----:B------:R-:W-:Y:S05]  /*0860*/  BRA `(.L_x_7) ;  /* 0x0000000000247947 */ /* 0x000fea0003800000 */
.L_x_6:
[----:B------:R-:W-:Y:S02]  /*0870*/  ULDC.64 UR4, c[0x0][0x590] ;  /* 0x0001640000047ab9 */ /* 0x000fe40000000a00 */
[----:B------:R-:W-:-:S04]  /*0880*/  ISETP.NE.U32.AND P0, PT, RZ, UR4, PT ;  /* 0x00000004ff007c0c */ /* 0x000fc8000bf05070 */
[----:B------:R-:W-:-:S13]  /*0890*/  ISETP.NE.AND.EX P0, PT, RZ, UR5, PT, P0 ;  /* 0x00000005ff007c0c */ /* 0x000fda000bf05300 */
[----:B------:R-:W-:Y:S05]  /*08a0*/  @!P0 BRA `(.L_x_8) ;  /* 0x00000000000c8947 */ /* 0x000fea0003800000 */
[----:B01----:R-:W0:Y:S02]  /*08b0*/  LDC.64 R6, c[0x0][0x590] ;  /* 0x00016400ff067b82 */ /* 0x003e240000000a00 */
[----:B0-----:R2:W5:Y:S01]  /*08c0*/  LDG.E R22, desc[UR48][R6.64] ;  /* 0x0000003006167981 */ /* 0x001562000c1e1900 */
[----:B------:R-:W-:Y:S05]  /*08d0*/  BRA `(.L_x_7) ;  /* 0x0000000000087947 */ /* 0x000fea0003800000 */
.L_x_8:
[----:B------:R-:W-:Y:S02]  /*08e0*/  ULDC UR4, c[0x0][0x584] ;  /* 0x0001610000047ab9 */ /* 0x000fe40000000800 */
[----:B------:R-:W-:-:S07]  /*08f0*/  IMAD.U32 R22, RZ, RZ, UR4 ;  /* 0x00000004ff167e24 */ /* 0x000fce000f8e00ff */
.L_x_7:
[----:B------:R-:W4:Y:S01]  /*0900*/  S2UR UR10, SR_CTAID.Y ;  /* 0x00000000000a79c3 */ /* 0x000f220000002600 */
[----:B------:R-:W-:Y:S01]  /*0910*/  ULDC UR5, c[0x0][0x65c] ;  /* 0x0001970000057ab9 */ /* 0x000fe20000000800 */
[----:B------:R-:W-:Y:S01]  /*0920*/  UISETP.NE.AND UP0, UPT, UR15, 0x2, UPT ;  /* 0x000000020f00788c */ /* 0x000fe2000bf05270 */
[----:B------:R-:W-:Y:S01]  /*0930*/  PRMT R5, RZ, 0x7610, R5 ;  /* 0x00007610ff057816 */ /* 0x000fe20000000005 */
[----:B------:R-:W-:Y:S01]  /*0940*/  UISETP.NE.AND UP2, UPT, UR5, 0x1, UPT ;  /* 0x000000010500788c */ /* 0x000fe2000bf45270 */
[----:B------:R-:W-:Y:S02]  /*0950*/  IMAD.MOV.U32 R18, RZ, RZ, -0x1 ;  /* 0xffffffffff127424 */ /* 0x000fe400078e00ff */
[----:B------:R-:W-:Y:S01]  /*0960*/  IMAD.MOV.U32 R19, RZ, RZ, -0x1 ;  /* 0xffffffffff137424 */ /* 0x000fe200078e00ff */
[----:B------:R-:W4:Y:S01]  /*0970*/  S2UR UR4, SR_CTAID.X ;  /* 0x00000000000479c3 */ /* 0x000f220000002500 */
[----:B------:R-:W-:-:S06]  /*0980*/  UP2UR UR45, UPR, URZ, 0x4 ;  /* 0x000000043f2d7883 */ /* 0x000fcc0008000000 */
[----:B------:R-:W-:Y:S01]  /*0990*/  @UP2 ULDC UR12, c[0x0][0x10] ;  /* 0x00000400000c2ab9 */ /* 0x000fe20000000800 */
[----:B------:R-:W-:Y:S01]  /*09a0*/  @UP2 UMOV UR7, URZ ;  /* 0x0000003f00072c82 */ /* 0x000fe20008000000 */
[----:B------:R-:W-:Y:S01]  /*09b0*/  @UP2 UMOV UR5, URZ ;  /* 0x0000003f00052c82 */ /* 0x000fe20008000000 */
[----:B0123--:R-:W0:Y:S01]  /*09c0*/  LDC.64 R6, c[0x0][0x650] ;  /* 0x00019400ff067b82 */ /* 0x00fe220000000a00 */
[----:B----4-:R-:W-:Y:S02]  /*09d0*/  @UP2 UMOV UR9, UR10 ;  /* 0x0000000a00092c82 */ /* 0x010fe40008000000 */
[----:B------:R-:W-:Y:S01]  /*09e0*/  @UP2 UMOV UR6, UR9 ;  /* 0x0000000900062c82 */ /* 0x000fe20008000000 */
[----:B------:R-:W-:Y:S01]  /*09f0*/  @!UP2 UMOV UR9, UR10 ;  /* 0x0000000a0009ac82 */ /* 0x000fe20008000000 */
[----:B------:R-:W-:-:S03]  /*0a00*/  @UP2 UIMAD.WIDE.U32 UR12, UR4, UR12, UR6 ;  /* 0x0000000c040c22a5 */ /* 0x000fc6000f8e0006 */
[----:B------:R-:W-:Y:S01]  /*0a10*/  @!UP2 ULDC UR6, c[0x0][0xc] ;  /* 0x000003000006aab9 */ /* 0x000fe20000000800 */
[----:B------:R-:W-:Y:S01]  /*0a20*/  @UP2 UIADD3 UR14, UR13, UR5, URZ ;  /* 0x000000050d0e2290 */ /* 0x000fe2000fffe03f */
[----:B------:R-:W-:Y:S02]  /*0a30*/  ULDC UR10, c[0x0][0xc] ;  /* 0x00000300000a7ab9 */ /* 0x000fe40000000800 */
[----:B------:R-:W-:Y:S01]  /*0a40*/  UMOV UR5, URZ ;  /* 0x0000003f00057c82 */ /* 0x000fe20008000000 */
[----:B------:R-:W-:Y:S01]  /*0a50*/  ULDC UR11, c[0x0][0x10] ;  /* 0x00000400000b7ab9 */ /* 0x000fe20000000800 */
[----:B------:R-:W-:Y:S02]  /*0a60*/  @!UP2 UIMAD.WIDE.U32 UR6, UR6, UR9, UR4 ;  /* 0x000000090606a2a5 */ /* 0x000fe4000f8e0004 */
[----:B------:R-:W-:Y:S01]  /*0a70*/  UIMAD.WIDE.U32 UR10, UR10, UR11, URZ ;  /* 0x0000000b0a0a72a5 */ /* 0x000fe2000f8e003f */
[----:B------:R-:W-:-:S03]  /*0a80*/  ULDC UR13, c[0x0][0x14] ;  /* 0x00000500000d7ab9 */ /* 0x000fc60000000800 */
[----:B------:R-:W-:Y:S02]  /*0a90*/  UIMAD.WIDE.U32 UR54, UR10, UR13, URZ ;  /* 0x0000000d0a3672a5 */ /* 0x000fe4000f8e003f */
[----:B------:R-:W-:Y:S01]  /*0aa0*/  UIMAD UR37, UR11, UR13, URZ ;  /* 0x0000000d0b2572a4 */ /* 0x000fe2000f8e023f */
[----:B------:R-:W-:Y:S01]  /*0ab0*/  @!UP2 UMOV UR12, UR6 ;  /* 0x00000006000cac82 */ /* 0x000fe20008000000 */
[----:B------:R-:W-:Y:S02]  /*0ac0*/  @!UP2 UMOV UR14, UR7 ;  /* 0x00000007000eac82 */ /* 0x000fe40008000000 */
[----:B------:R-:W-:Y:S02]  /*0ad0*/  UIADD3 UR37, UR55, UR37, URZ ;  /* 0x0000002537257290 */ /* 0x000fe4000fffe03f */
[----:B------:R-:W-:-:S04]  /*0ae0*/  UIADD3 UR6, UP1, UR12, UR54, URZ ;  /* 0x000000360c067290 */ /* 0x000fc8000ff3e03f */
[----:B------:R-:W-:Y:S02]  /*0af0*/  UIADD3.X UR7, UR14, UR37, URZ, UP1, !UPT ;  /* 0x000000250e077290 */ /* 0x000fe40008ffe43f */
[----:B------:R-:W-:Y:S02]  /*0b00*/  USEL UR6, UR6, UR12, !UP0 ;  /* 0x0000000c06067287 */ /* 0x000fe4000c000000 */
[----:B------:R-:W-:-:S04]  /*0b10*/  USEL UR7, UR7, UR14, !UP0 ;  /* 0x0000000e07077287 */ /* 0x000fc8000c000000 */
[----:B0-----:R-:W-:Y:S01]  /*0b20*/  ISETP.LE.U32.AND P0, PT, R6, UR6, PT ;  /* 0x0000000606007c0c */ /* 0x001fe2000bf03070 */
[----:B------:R-:W-:Y:S02]  /*0b30*/  IMAD.U32 R16, RZ, RZ, UR6 ;  /* 0x00000006ff107e24 */ /* 0x000fe4000f8e00ff */
[----:B------:R-:W-:Y:S02]  /*0b40*/  IMAD.U32 R2, RZ, RZ, UR7 ;  /* 0x00000007ff027e24 */ /* 0x000fe4000f8e00ff */
[----:B------:R-:W-:-:S03]  /*0b50*/  IMAD.U32 R17, RZ, RZ, UR7 ;  /* 0x00000007ff117e24 */ /* 0x000fc6000f8e00ff */
[----:B------:R-:W-:Y:S01]  /*0b60*/  ISETP.GE.U32.AND.EX P0, PT, R2, R7, PT, P0 ;  /* 0x000000070200720c */ /* 0x000fe20003f06100 */
[----:B------:R-:W-:-:S12]  /*0b70*/  IMAD.MOV.U32 R2, RZ, RZ, -0x1 ;  /* 0xffffffffff027424 */ /* 0x000fd800078e00ff */
[----:B------:R-:W-:Y:S05]  /*0b80*/  @P0 BRA `(.L_x_9) ;  /* 0x00000004008c0947 */ /* 0x000fea0003800000 */
[----:B------:R-:W-:Y:S01]  /*0b90*/  I2FP.F32.U32 R2, UR4 ;  /* 0x0000000400027c45 */ /* 0x000fe20008201000 */
[----:B------:R-:W-:Y:S01]  /*0ba0*/  ULDC.64 UR16, c[0x0][0x628] ;  /* 0x00018a0000107ab9 */ /* 0x000fe20000000a00 */
[----:B------:R-:W-:Y:S01]  /*0bb0*/  ULDC UR6, c[0x0][0x150] ;  /* 0x0000540000067ab9 */ /* 0x000fe20000000800 */
[----:B------:R-:W-:Y:S01]  /*0bc0*/  ISETP.NE.U32.AND P0, PT, RZ, UR16, PT ;  /* 0x00000010ff007c0c */ /* 0x000fe2000bf05070 */
[----:B------:R-:W-:Y:S01]  /*0bd0*/  ULDC UR15, c[0x0][0x630] ;  /* 0x00018c00000f7ab9 */ /* 0x000fe20000000800 */
[----:B------:R-:W-:Y:S01]  /*0be0*/  FMUL R2, R2, UR6 ;  /* 0x0000000602027c20 */ /* 0x000fe20008400000 */
[----:B------:R-:W-:Y:S01]  /*0bf0*/  R2UR UR19, R16 ;  /* 0x00000000101372ca */ /* 0x000fe200000e0000 */
[----:B------:R-:W-:Y:S01]  /*0c00*/  ULDC UR21, c[0x0][0x154] ;  /* 0x0000550000157ab9 */ /* 0x000fe20000000800 */
[----:B------:R-:W-:Y:S01]  /*0c10*/  ISETP.NE.AND.EX P0, PT, RZ, UR17, PT, P0 ;  /* 0x00000011ff007c0c */ /* 0x000fe2000bf05300 */
[----:B------:R0:W1:Y:S01]  /*0c20*/  F2I.U32.TRUNC.NTZ R5, R2 ;  /* 0x0000000200057305 */ /* 0x000062000020f000 */
[----:B------:R-:W-:-:S02]  /*0c30*/  R2UR UR20, R17 ;  /* 0x00000000111472ca */ /* 0x000fc400000e0000 */
[----:B------:R-:W-:Y:S02]  /*0c40*/  R2UR UR6, R16 ;  /* 0x00000000100672ca */ /* 0x000fe400000e0000 */
[----:B------:R-:W-:-:S07]  /*0c50*/  R2UR UR7, R17 ;  /* 0x00000000110772ca */ /* 0x000fce00000e0000 */
[----:B0-----:R-:W-:Y:S08]  /*0c60*/  @!P0 BRA `(.L_x_10) ;  /* 0x0000000000308947 */ /* 0x001ff00003800000 */
[----:B------:R-:W-:Y:S01]  /*0c70*/  R2UR UR6, R16 ;  /* 0x00000000100672ca */ /* 0x000fe200000e0000 */
[----:B------:R-:W-:Y:S01]  /*0c80*/  ULDC UR12, c[0x0][0x634] ;  /* 0x00018d00000c7ab9 */ /* 0x000fe20000000800 */
[----:B------:R-:W-:-:S11]  /*0c90*/  R2UR UR14, R17 ;  /* 0x00000000110e72ca */ /* 0x000fd600000e0000 */
[----:B------:R-:W-:-:S04]  /*0ca0*/  UIADD3 UR12, UP1, UR6, UR12, URZ ;  /* 0x0000000c060c7290 */ /* 0x000fc8000ff3e03f */
[----:B------:R-:W-:-:S04]  /*0cb0*/  UIADD3.X UR14, URZ, UR14, URZ, UP1, !UPT ;  /* 0x0000000e3f0e7290 */ /* 0x000fc80008ffe43f */
[----:B------:R-:W-:-:S04]  /*0cc0*/  UIMAD.WIDE.U32 UR6, UR14, UR16, URZ ;  /* 0x000000100e0672a5 */ /* 0x000fc8000f8e003f */
[----:B------:R-:W-:Y:S02]  /*0cd0*/  UIMAD.WIDE.U32 UR10, UP1, UR12, UR17, UR6 ;  /* 0x000000110c0a72a5 */ /* 0x000fe4000f820006 */
[----:B------:R-:W-:Y:S02]  /*0ce0*/  UIMAD.WIDE.U32 UR6, UR12, UR16, URZ ;  /* 0x000000100c0672a5 */ /* 0x000fe4000f8e003f */
[----:B------:R-:W-:Y:S02]  /*0cf0*/  UIADD3.X UR13, URZ, URZ, URZ, UP1, !UPT ;  /* 0x0000003f3f0d7290 */ /* 0x000fe40008ffe43f */
[----:B------:R-:W-:Y:S01]  /*0d00*/  UIADD3 URZ, UP1, UR7, UR10, URZ ;  /* 0x0000000a073f7290 */ /* 0x000fe2000ff3e03f */
[----:B------:R-:W-:-:S03]  /*0d10*/  UMOV UR12, UR11 ;  /* 0x0000000b000c7c82 */ /* 0x000fc60008000000 */
[----:B------:R-:W-:-:S12]  /*0d20*/  UIMAD.WIDE.U32.X UR6, UR14, UR17, UR12, UP1 ;  /* 0x000000110e0672a5 */ /* 0x000fd800088e040c */
.L_x_10:
[----:B------:R-:W-:Y:S01]  /*0d30*/  USHF.R.U64 UR5, UR6, UR15, UR7 ;  /* 0x0000000f06057299 */ /* 0x000fe20008001207 */
[----:B------:R-:W-:Y:S01]  /*0d40*/  I2FP.F32.U32 R2, UR9 ;  /* 0x0000000900027c45 */ /* 0x000fe20008201000 */
[----:B------:R-:W-:Y:S01]  /*0d50*/  USHF.R.U32.HI UR6, URZ, UR15, UR7 ;  /* 0x0000000f3f067299 */ /* 0x000fe20008011607 */
[----:B-1----:R-:W-:Y:S01]  /*0d60*/  R2UR UR14, R5 ;  /* 0x00000000050e72ca */ /* 0x002fe200000e0000 */
[----:B------:R-:W-:Y:S02]  /*0d70*/  UIADD3 UR17, UP1, URZ, -UR5, URZ ;  /* 0x800000053f117290 */ /* 0x000fe4000ff3e03f */
[----:B------:R-:W-:Y:S01]  /*0d80*/  FMUL R2, R2, UR21 ;  /* 0x0000001502027c20 */ /* 0x000fe20008400000 */
[----:B------:R-:W-:Y:S01]  /*0d90*/  ULDC.64 UR10, c[0x0][0x620] ;  /* 0x00018800000a7ab9 */ /* 0x000fe20000000a00 */
[----:B------:R-:W-:Y:S01]  /*0da0*/  UIADD3.X UR6, URZ, ~UR6, URZ, UP1, !UPT ;  /* 0x800000063f067290 */ /* 0x000fe20008ffe43f */
[----:B------:R-:W-:Y:S01]  /*0db0*/  UMOV UR12, UR19 ;  /* 0x00000013000c7c82 */ /* 0x000fe20008000000 */
[----:B------:R-:W-:-:S02]  /*0dc0*/  UMOV UR13, UR20 ;  /* 0x00000014000d7c82 */ /* 0x000fc40008000000 */
[----:B------:R-:W-:Y:S01]  /*0dd0*/  UIMAD UR6, UR6, UR10, URZ ;  /* 0x0000000a060672a4 */ /* 0x000fe2000f8e023f */
[----:B------:R-:W0:Y:S01]  /*0de0*/  F2I.U32.TRUNC.NTZ R2, R2 ;  /* 0x0000000200027305 */ /* 0x000e22000020f000 */
[----:B------:R-:W-:Y:S02]  /*0df0*/  UIMAD.WIDE.U32 UR12, UR17, UR10, UR12 ;  /* 0x0000000a110c72a5 */ /* 0x000fe4000f8e000c */
[----:B------:R-:W-:Y:S01]  /*0e00*/  UIMAD UR17, UR17, UR11, UR6 ;  /* 0x0000000b111172a4 */ /* 0x000fe2000f8e0206 */
[----:B------:R-:W-:Y:S01]  /*0e10*/  ULDC UR24, c[0x0][0x658] ;  /* 0x0001960000187ab9 */ /* 0x000fe20000000800 */
[----:B------:R-:W-:Y:S02]  /*0e20*/  UMOV UR22, 0xffffffff ;  /* 0xffffffff00167882 */ /* 0x000fe40000000000 */
[----:B------:R-:W-:Y:S01]  /*0e30*/  UIADD3 UR17, UR13, UR17, URZ ;  /* 0x000000110d117290 */ /* 0x000fe2000fffe03f */
[----:B------:R-:W-:Y:S01]  /*0e40*/  ULDC UR19, c[0x0][0x618] ;  /* 0x0001860000137ab9 */ /* 0x000fe20000000800 */
[----:B------:R-:W-:Y:S01]  /*0e50*/  ULDC.64 UR6, c[0x0][0x640] ;  /* 0x0001900000067ab9 */ /* 0x000fe20000000a00 */
[----:B------:R-:W-:Y:S01]  /*0e60*/  USHF.L.U32 UR13, UR22, UR24, URZ ;  /* 0x00000018160d7299 */ /* 0x000fe2000800063f */
[----:B------:R-:W-:Y:S01]  /*0e70*/  ISETP.NE.U32.AND P0, PT, RZ, UR6, PT ;  /* 0x00000006ff007c0c */ /* 0x000fe2000bf05070 */
[----:B------:R-:W-:-:S02]  /*0e80*/  USHF.R.U64 UR22, UR12, UR19, UR17 ;  /* 0x000000130c167299 */ /* 0x000fc40008001211 */
[----:B------:R-:W-:Y:S01]  /*0e90*/  USHF.R.U32.HI UR12, URZ, UR19, UR17 ;  /* 0x000000133f0c7299 */ /* 0x000fe20008011611 */
[----:B0-----:R-:W-:Y:S01]  /*0ea0*/  R2UR UR16, R2 ;  /* 0x00000000021072ca */ /* 0x001fe200000e0000 */
[----:B------:R-:W-:Y:S01]  /*0eb0*/  ULDC UR21, c[0x0][0x608] ;  /* 0x0001820000157ab9 */ /* 0x000fe20000000800 */
[----:B------:R-:W-:Y:S01]  /*0ec0*/  ISETP.NE.AND.EX P0, PT, RZ, UR7, PT, P0 ;  /* 0x00000007ff007c0c */ /* 0x000fe2000bf05300 */
[----:B------:R-:W-:Y:S02]  /*0ed0*/  USHF.R.U64 UR26, UR22, UR21, UR12 ;  /* 0x00000015161a7299 */ /* 0x000fe4000800120c */
[----:B------:R-:W-:Y:S01]  /*0ee0*/  USHF.R.U32.HI UR12, URZ, UR21, UR12 ;  /* 0x000000153f0c7299 */ /* 0x000fe2000801160c */
[----:B------:R-:W-:Y:S01]  /*0ef0*/  UMOV UR20, 0x1 ;  /* 0x0000000100147882 */ /* 0x000fe20000000000 */
[----:B------:R-:W-:Y:S02]  /*0f00*/  UIADD3 UR14, -UR14, URZ, URZ ;  /* 0x0000003f0e0e7290 */ /* 0x000fe4000fffe13f */
[----:B------:R-:W-:-:S02]  /*0f10*/  USHF.R.U64 UR27, UR26, UR24, UR12 ;  /* 0x000000181a1b7299 */ /* 0x000fc4000800120c */
[----:B------:R-:W-:Y:S01]  /*0f20*/  USHF.L.U32 UR19, UR20, UR24, URZ ;  /* 0x0000001814137299 */ /* 0x000fe2000800063f */
[----:B------:R-:W-:Y:S01]  /*0f30*/  ULDC UR15, c[0x0][0x144] ;  /* 0x00005100000f7ab9 */ /* 0x000fe20000000800 */
[----:B------:R-:W-:Y:S01]  /*0f40*/  ULDC UR10, c[0x0][0x600] ;  /* 0x00018000000a7ab9 */ /* 0x000fe20000000800 */
[----:B------:R-:W-:Y:S02]  /*0f50*/  ULOP3.LUT UR20, URZ, UR13, URZ, 0x33, !UPT ;  /* 0x0000000d3f147292 */ /* 0x000fe4000f8e333f */
[----:B------:R-:W-:Y:S02]  /*0f60*/  USHF.R.U32.HI UR13, URZ, UR24, UR12 ;  /* 0x000000183f0d7299 */ /* 0x000fe4000801160c */
[----:B------:R-:W-:Y:S02]  /*0f70*/  UIADD3 UR11, UR10, -0x1, URZ ;  /* 0xffffffff0a0b7890 */ /* 0x000fe4000fffe03f */
[----:B------:R-:W-:Y:S02]  /*0f80*/  UIADD3 UR23, -UR16, URZ, URZ ;  /* 0x0000003f10177290 */ /* 0x000fe4000fffe13f */
[----:B------:R-:W-:Y:S01]  /*0f90*/  UIMAD UR4, UR15, UR14, UR4 ;  /* 0x0000000e0f0472a4 */ /* 0x000fe2000f8e0204 */
[----:B------:R-:W-:Y:S01]  /*0fa0*/  ULDC UR28, c[0x0][0x148] ;  /* 0x00005200001c7ab9 */ /* 0x000fe20000000800 */
[----:B------:R-:W-:Y:S01]  /*0fb0*/  ULDC UR24, c[0x0][0x648] ;  /* 0x0001920000187ab9 */ /* 0x000fe20000000800 */
[----:B------:R-:W-:Y:S01]  /*0fc0*/  ULDC UR25, c[0x0][0x638] ;  /* 0x00018e0000197ab9 */ /* 0x000fe20000000800 */
[----:B------:R-:W-:Y:S01]  /*0fd0*/  UMOV UR12, UR27 ;  /* 0x0000001b000c7c82 */ /* 0x000fe20008000000 */
[----:B------:R-:W-:Y:S07]  /*0fe0*/  @!P0 BRA `(.L_x_11) ;  /* 0x0000000000308947 */ /* 0x000fee0003800000 */
[----:B------:R-:W-:Y:S02]  /*0ff0*/  ULDC UR16, c[0x0][0x64c] ;  /* 0x0001930000107ab9 */ /* 0x000fe40000000800 */
        /* <DEDUP_REMOVED lines=8> */
[----:B------:R-:W-:-:S07]  /*1080*/  UIMAD.WIDE.U32.X UR6, UR21, UR7, UR16, UP1 ;  /* 0x00000007150672a5 */ /* 0x000fce00088e0410 */
[----:B------:R-:W-:Y:S01]  /*1090*/  UMOV UR12, UR6 ;  /* 0x00000006000c7c82 */ /* 0x000fe20008000000 */
[----:B------:R-:W-:-:S05]  /*10a0*/  UMOV UR13, UR7 ;  /* 0x00000007000d7c82 */ /* 0x000fca0008000000 */
.L_x_11:
[----:B------:R-:W-:Y:S01]  /*10b0*/  UISETP.NE.AND UP1, UPT, UR45, URZ, UPT ;  /* 0x0000003f2d00728c */ /* 0x000fe2000bf25270 */
[----:B------:R-:W-:Y:S01]  /*10c0*/  IMAD.MOV.U32 R5, RZ, RZ, 0x1 ;  /* 0x00000001ff057424 */ /* 0x000fe200078e00ff */
[----:B------:R-:W-:Y:S01]  /*10d0*/  USHF.R.U64 UR6, UR12, UR24, UR13 ;  /* 0x000000180c067299 */ /* 0x000fe2000800120d */
[----:B------:R-:W-:Y:S01]  /*10e0*/  IMAD.U32 R19, RZ, RZ, UR5 ;  /* 0x00000005ff137e24 */ /* 0x000fe2000f8e00ff */
[----:B------:R-:W-:Y:S02]  /*10f0*/  ULOP3.LUT UR20, UR26, UR20, URZ, 0xc0, !UPT ;  /* 0x000000141a147292 */ /* 0x000fe4000f8ec03f */
[----:B------:R-:W-:Y:S02]  /*1100*/  UIADD3 UR7, -UR6, URZ, URZ ;  /* 0x0000003f06077290 */ /* 0x000fe4000fffe13f */
[----:B------:R-:W-:Y:S02]  /*1110*/  UIMAD UR19, UR19, UR6, UR20 ;  /* 0x00000006131372a4 */ /* 0x000fe4000f8e0214 */
[----:B------:R-:W-:-:S02]  /*1120*/  ULOP3.LUT UR11, UR22, UR11, URZ, 0xc0, !UPT ;  /* 0x0000000b160b7292 */ /* 0x000fc4000f8ec03f */
[----:B------:R-:W-:Y:S02]  /*1130*/  @UP1 UIMAD UR4, UR28, UR23, UR9 ;  /* 0x000000171c0412a4 */ /* 0x000fe4000f8e0209 */
[----:B------:R-:W-:-:S03]  /*1140*/  UIMAD UR6, UR7, UR25, UR27 ;  /* 0x00000019070672a4 */ /* 0x000fc6000f8e021b */
[----:B------:R-:W-:Y:S01]  /*1150*/  ULDC UR7, c[0x0][0x610] ;  /* 0x0001840000077ab9 */ /* 0x000fe20000000800 */
[----:B------:R-:W-:Y:S02]  /*1160*/  UIMAD UR6, UR6, UR10, UR11 ;  /* 0x0000000a060672a4 */ /* 0x000fe4000f8e020b */
[----:B------:R-:W-:-:S04]  /*1170*/  UIMAD UR4, UR19, UR7, UR4 ;  /* 0x00000007130472a4 */ /* 0x000fc8000f8e0204 */
[----:B------:R-:W-:Y:S02]  /*1180*/  USEL UR7, UR6, UR4, !UP1 ;  /* 0x0000000406077287 */ /* 0x000fe4000c800000 */
[----:B------:R-:W-:-:S04]  /*1190*/  USEL UR4, UR4, UR6, !UP1 ;  /* 0x0000000604047287 */ /* 0x000fc8000c800000 */
[----:B------:R-:W-:Y:S02]  /*11a0*/  IMAD.U32 R2, RZ, RZ, UR7 ;  /* 0x00000007ff027e24 */ /* 0x000fe4000f8e00ff */
[----:B------:R-:W-:-:S07]  /*11b0*/  IMAD.U32 R18, RZ, RZ, UR4 ;  /* 0x00000004ff127e24 */ /* 0x000fce000f8e00ff */
.L_x_9:
[----:B------:R-:W-:Y:S02]  /*11c0*/  ULDC UR4, c[0x0][0x28c] ;  /* 0x0000a30000047ab9 */ /* 0x000fe40000000800 */
[----:B------:R-:W-:-:S04]  /*11d0*/  UIADD3 UR4, UR4, 0x7f, URZ ;  /* 0x0000007f04047890 */ /* 0x000fc8000fffe03f */
[----:B------:R-:W-:-:S04]  /*11e0*/  USHF.R.S32.HI UR5, URZ, 0x1f, UR4 ;  /* 0x0000001f3f057899 */ /* 0x000fc80008011404 */
[----:B------:R-:W-:-:S04]  /*11f0*/  ULEA.HI UR5, UR5, UR4, URZ, 0x7 ;  /* 0x0000000405057291 */ /* 0x000fc8000f8f383f */
[----:B------:R-:W-:Y:S01]  /*1200*/  USHF.R.S32.HI UR38, URZ, 0x7, UR5 ;  /* 0x000000073f267899 */ /* 0x000fe20008011405 */
[----:B------:R-:W-:Y:S11]  /*1210*/  @!P1 BRA `(.L_x_12) ;  /* 0x0000009c00cc9947 */ /* 0x000ff60003800000 */
[----:B------:R-:W-:-:S06]  /*1220*/  UISETP.GT.U32.AND UP1, UPT, UR18, 0x1, UPT ;  /* 0x000000011200788c */ /* 0x000fcc000bf24070 */
[----:B------:R-:W-:-:S13]  /*1230*/  PLOP3.LUT P0, PT, PT, PT, UP1, 0x80, 0x0 ;  /* 0x000000000000781c */ /* 0x000fda0003f0f018 */
[----:B------:R-:W-:Y:S05]  /*1240*/  @P0 EXIT ;  /* 0x000000000000094d */ /* 0x000fea0003800000 */
.L_x_13:
[----:B------:R-:W-:-:S08]  /*1250*/  NOP ;  /* 0x0000000000007918 */ /* 0x000fd00000000000 */
[----:B------:R-:W0:Y:S02]  /*1260*/  USETMAXREG.TRY_ALLOC.CTAPOOL UP1, 0xe8 ;  /* 0x000000e8000079c8 */ /* 0x000e240008020600 */
[----:B0-----:R-:W-:-:S13]  /*1270*/  PLOP3.LUT P0, PT, PT, PT, UP1, 0x80, 0x0 ;  /* 0x000000000000781c */ /* 0x001fda0003f0f018 */
[----:B------:R-:W-:Y:S05]  /*1280*/  @!P0 BRA `(.L_x_13) ;  /* 0xfffffffc00f08947 */ /* 0x000fea000383ffff */
[----:B------:R-:W-:-:S13]  /*1290*/  LOP3.LUT P0, RZ, R5, 0xff, RZ, 0xc0, !PT ;  /* 0x000000ff05ff7812 */ /* 0x000fda000780c0ff */
[----:B------:R-:W-:Y:S05]  /*12a0*/  @!P0 EXIT ;  /* 0x000000000000894d */ /* 0x000fea0003800000 */
[----:B------:R-:W0:Y:S01]  /*12b0*/  S2UR UR5, SR_CgaCtaId ;  /* 0x00000000000579c3 */ /* 0x000e220000008800 */
[----:B------:R-:W-:Y:S01]  /*12c0*/  VIADD R6, R0, 0xffffffff ;  /* 0xffffffff00067836 */ /* 0x000fe20000000000 */
[----:B------:R-:W-:Y:S01]  /*12d0*/  SHF.R.S32.HI R4, RZ, 0x1f, R3 ;  /* 0x0000001fff047819 */ /* 0x000fe20000011403 */
[----:B------:R-:W-:Y:S01]  /*12e0*/  UMOV UR41, 0x400 ;  /* 0x0000040000297882 */ /* 0x000fe20000000000 */
[----:B------:R-:W-:Y:S02]  /*12f0*/  USHF.R.U32.HI UR4, URZ, 0x2, UR38 ;  /* 0x000000023f047899 */ /* 0x000fe40008011626 */
[----:B------:R-:W-:Y:S01]  /*1300*/  R2UR UR43, R6 ;  /* 0x00000000062b72ca */ /* 0x000fe200000e0000 */
[----:B------:R-:W-:Y:S01]  /*1310*/  ULOP3.LUT UR42, UR38, 0x3, URZ, 0xc0, !UPT ;  /* 0x00000003262a7892 */ /* 0x000fe2000f8ec03f */
[CC--:B------:R-:W-:Y:S01]  /*1320*/  LEA.HI R0, R4.reuse, R3.reuse, RZ, 0x2 ;  /* 0x0000000304007211 */ /* 0x0c0fe200078f10ff */
[----:B------:R-:W-:Y:S01]  /*1330*/  UISETP.LT.AND UP1, UPT, UR38, 0x1, UPT ;  /* 0x000000012600788c */ /* 0x000fe2000bf21270 */
[----:B------:R-:W-:Y:S01]  /*1340*/  LEA.HI R4, R4, R3, RZ, 0x5 ;  /* 0x0000000304047211 */ /* 0x000fe200078f28ff */
[----:B------:R-:W-:Y:S01]  /*1350*/  ULOP3.LUT UR4, UR4, 0x1, URZ, 0xc0, !UPT ;  /* 0x0000000104047892 */ /* 0x000fe2000f8ec03f */
[--C-:B------:R-:W-:Y:S01]  /*1360*/  SHF.R.S32.HI R152, RZ, 0x2, R0.reuse ;  /* 0x00000002ff987819 */ /* 0x100fe20000011400 */
[----:B------:R-:W-:Y:S01]  /*1370*/  ULDC UR6, c[0x0][0x284] ;  /* 0x0000a10000067ab9 */ /* 0x000fe20000000800 */
[----:B------:R-:W-:Y:S01]  /*1380*/  SHF.R.S32.HI R5, RZ, 0x1f, R0 ;  /* 0x0000001fff057819 */ /* 0x000fe20000011400 */
[----:B------:R-:W-:Y:S01]  /*1390*/  USEL UR42, UR42, URZ, !UP0 ;  /* 0x0000003f2a2a7287 */ /* 0x000fe2000c000000 */
[----:B------:R-:W-:Y:S01]  /*13a0*/  LOP3.LUT R154, R0, 0xfffffffc, RZ, 0xc0, !PT ;  /* 0xfffffffc009a7812 */ /* 0x000fe200078ec0ff */
[----:B------:R-:W-:Y:S01]  /*13b0*/  USEL UR46, UR38, 0x1, UP1 ;  /* 0x00000001262e7887 */ /* 0x000fe20008800000 */
[----:B------:R-:W-:Y:S01]  /*13c0*/  LEA.HI R5, R5, R152, RZ, 0x3 ;  /* 0x0000009805057211 */ /* 0x000fe200078f18ff */
[----:B------:R-:W-:Y:S01]  /*13d0*/  USHF.L.U32 UR43, UR43, 0x3, URZ ;  /* 0x000000032b2b7899 */ /* 0x000fe2000800063f */
[----:B------:R-:W-:Y:S01]  /*13e0*/  ISETP.NE.AND P0, PT, R6, RZ, PT ;  /* 0x000000ff0600720c */ /* 0x000fe20003f05270 */
[----:B------:R-:W-:Y:S01]  /*13f0*/  UISETP.EQ.U32.AND UP0, UPT, UR4, 0x1, !UP0 ;  /* 0x000000010400788c */ /* 0x000fe2000c702070 */
[----:B------:R-:W-:Y:S01]  /*1400*/  LOP3.LUT R5, R5, 0xfffffff8, RZ, 0xc0, !PT ;  /* 0xfffffff805057812 */ /* 0x000fe200078ec0ff */
[----:B------:R-:W-:Y:S01]  /*1410*/  IMAD.IADD R154, R3, 0x1, -R154 ;  /* 0x00000001039a7824 */ /* 0x000fe200078e0a9a */
[----:B0-----:R-:W-:Y:S01]  /*1420*/  ULEA UR41, UR5, UR41, 0x18 ;  /* 0x0000002905297291 */ /* 0x001fe2000f8ec03f */
[----:B------:R-:W-:Y:S01]  /*1430*/  IMAD.U32 R156, RZ, RZ, UR43 ;  /* 0x0000002bff9c7e24 */ /* 0x000fe2000f8e00ff */
[----:B------:R-:W-:Y:S01]  /*1440*/  SEL R166, RZ, 0x1, P0 ;  /* 0x00000001ffa67807 */ /* 0x000fe20000000000 */
[----:B------:R-:W-:Y:S01]  /*1450*/  IMAD.IADD R152, R152, 0x1, -R5 ;  /* 0x0000000198987824 */ /* 0x000fe200078e0a05 */
[----:B------:R-:W-:Y:S01]  /*1460*/  UIADD3 UR44, UR41, 0x50, URZ ;  /* 0x00000050292c7890 */ /* 0x000fe2000fffe03f */
[----:B------:R-:W-:Y:S01]  /*1470*/  SHF.R.S32.HI R5, RZ, 0x5, R4 ;  /* 0x00000005ff057819 */ /* 0x000fe20000011404 */
[----:B------:R-:W-:Y:S01]  /*1480*/  ULOP3.LUT UR36, UR39, 0x1, URZ, 0xfc, !UPT ;  /* 0x0000000127247892 */ /* 0x000fe2000f8efc3f */
[C---:B------:R-:W-:Y:S01]  /*1490*/  LOP3.LUT R158, R156.reuse, 0x8, RZ, 0xc0, !PT ;  /* 0x000000089c9e7812 */ /* 0x040fe200078ec0ff */
[----:B------:R-:W-:Y:S01]  /*14a0*/  USHF.L.U32 UR40, UR38, 0x1, URZ ;  /* 0x0000000126287899 */ /* 0x000fe2000800063f */
[--C-:B------:R-:W-:Y:S01]  /*14b0*/  SHF.R.S32.HI R153, RZ, 0x1f, R152.reuse ;  /* 0x0000001fff997819 */ /* 0x100fe20000011498 */
[C-C-:B------:R-:W-:Y:S01]  /*14c0*/  IMAD R159, R5.reuse, -0x10, -R152.reuse ;  /* 0xfffffff0059f7824 */ /* 0x140fe200078e0a98 */
[----:B------:R-:W-:Y:S01]  /*14d0*/  LOP3.LUT R156, R156, 0x8, RZ, 0xc, !PT ;  /* 0x000000089c9c7812 */ /* 0x000fe200078e0cff */
[----:B------:R-:W-:Y:S01]  /*14e0*/  IMAD.U32 R155, RZ, RZ, UR44 ;  /* 0x0000002cff9b7e24 */ /* 0x000fe2000f8e00ff */
[----:B------:R-:W-:Y:S01]  /*14f0*/  LOP3.LUT R158, R158, 0x18, RZ, 0x3c, !PT ;  /* 0x000000189e9e7812 */ /* 0x000fe200078e3cff */
[----:B------:R-:W-:Y:S01]  /*1500*/  IMAD.WIDE R152, R5, 0x10, R152 ;  /* 0x0000001005987825 */ /* 0x000fe200078e0298 */
[----:B------:R-:W-:-:S02]  /*1510*/  UIADD3 UR46, -UR46, UR38, URZ ;  /* 0x000000262e2e7290 */ /* 0x000fc4000fffe13f */
[----:B------:R-:W-:Y:S01]  /*1520*/  USEL UR47, URZ, 0x1, !UP0 ;  /* 0x000000013f2f7887 */ /* 0x000fe2000c000000 */
[----:B------:R-:W-:Y:S02]  /*1530*/  VIADD R157, R155, UR43 ;  /* 0x0000002b9b9d7c36 */ /* 0x000fe40008000000 */
[----:B------:R-:W-:-:S09]  /*1540*/  VIADD R159, R159, UR6 ;  /* 0x000000069f9f7c36 */ /* 0x000fd20008000000 */
.L_x_289:
[----:B------:R-:W-:Y:S01]  /*1550*/  SHF.L.U32 R0, R166, 0x1f, RZ ;  /* 0x0000001fa6007819 */ /* 0x000fe200000006ff */
[----:B------:R-:W-:Y:S02]  /*1560*/  ULDC UR4, c[0x0][0x28c] ;  /* 0x0000a30000047ab9 */ /* 0x000fe40000000800 */
[----:B------:R-:W-:Y:S01]  /*1570*/  ISETP.LT.AND P1, PT, RZ, UR4, PT ;  /* 0x00000004ff007c0c */ /* 0x000fe2000bf21270 */
[----:B------:R-:W0:Y:S02]  /*1580*/  SYNCS.PHASECHK.TRANS64.TRYWAIT P0, [R155+UR43], R0 ;  /* 0x000000009b0075a7 */ /* 0x000e24000800016b */
[----:B0-234-:R-:W-:Y:S10]  /*1590*/  @!P0 BRA `(.L_x_14) ;  /* 0x000000ac00688947 */ /* 0x01dff40003800000 */
.L_x_311:
[----:B------:R-:W-:Y:S05]  /*15a0*/  @P1 BRA `(.L_x_15) ;  /* 0x0000000000401947 */ /* 0x000fea0003800000 */
[----:B0-----:R-:W-:Y:S01]  /*15b0*/  MOV R0, 0x0 ;  /* 0x0000000000007802 */ /* 0x001fe20000000f00 */
[----:B------:R-:W-:Y:S01]  /*15c0*/  ULDC.64 UR4, c[0x4][0x68] ;  /* 0x01001a0000047ab9 */ /* 0x000fe20000000a00 */
[----:B------:R-:W-:Y:S01]  /*15d0*/  ULDC.64 UR6, c[0x4][0x8] ;  /* 0x0100020000067ab9 */ /* 0x000fe20000000a00 */
[----:B------:R-:W-:Y:S01]  /*15e0*/  IMAD.U32 R4, RZ, RZ, UR4 ;  /* 0x00000004ff047e24 */ /* 0x000fe2000f8e00ff */
[----:B------:R0:W1:Y:S01]  /*15f0*/  LDC.64 R14, c[0x4][R0] ;  /* 0x01000000000e7b82 */ /* 0x0000620000000a00 */
[----:B------:R-:W-:Y:S01]  /*1600*/  IMAD.U32 R5, RZ, RZ, UR5 ;  /* 0x00000005ff057e24 */ /* 0x000fe2000f8e00ff */
[----:B------:R-:W-:Y:S01]  /*1610*/  ULDC.64 UR4, c[0x4][0x70] ;  /* 0x01001c0000047ab9 */ /* 0x000fe20000000a00 */
[----:B------:R-:W-:Y:S02]  /*1620*/  IMAD.U32 R10, RZ, RZ, UR6 ;  /* 0x00000006ff0a7e24 */ /* 0x000fe4000f8e00ff */
[----:B------:R-:W-:Y:S02]  /*1630*/  IMAD.U32 R6, RZ, RZ, UR4 ;  /* 0x00000004ff067e24 */ /* 0x000fe4000f8e00ff */
[----:B------:R-:W-:-:S02]  /*1640*/  IMAD.U32 R7, RZ, RZ, UR5 ;  /* 0x00000005ff077e24 */ /* 0x000fc4000f8e00ff */
[----:B------:R-:W-:Y:S02]  /*1650*/  IMAD.U32 R11, RZ, RZ, UR7 ;  /* 0x00000007ff0b7e24 */ /* 0x000fe4000f8e00ff */
[----:B------:R-:W-:Y:S02]  /*1660*/  IMAD.MOV.U32 R8, RZ, RZ, 0x1e1 ;  /* 0x000001e1ff087424 */ /* 0x000fe400078e00ff */
[----:B------:R-:W-:Y:S02]  /*1670*/  IMAD.MOV.U32 R12, RZ, RZ, 0x1 ;  /* 0x00000001ff0c7424 */ /* 0x000fe400078e00ff */
[----:B0-----:R-:W-:-:S07]  /*1680*/  IMAD.MOV.U32 R13, RZ, RZ, RZ ;  /* 0x000000ffff0d7224 */ /* 0x001fce00078e00ff */
[----:B------:R-:W-:-:S07]  /*1690*/  LEPC R20, `(.L_x_15) ;  /* 0x000000001014794e */ /* 0x000fce0000000000 */
[----:B-1---5:R-:W-:Y:S05]  /*16a0*/  CALL.ABS.NOINC R14 ;  /* 0x000000000e007343 */ /* 0x022fea0003c00000 */
.L_x_15:
[----:B0-----:R-:W-:-:S05]  /*16b0*/  IMAD.U32 R0, RZ, RZ, UR36 ;  /* 0x00000024ff007e24 */ /* 0x001fca000f8e00ff */
[----:B------:R-:W-:-:S13]  /*16c0*/  ISETP.NE.AND P0, PT, R0, 0x3, PT ;  /* 0x000000030000780c */ /* 0x000fda0003f05270 */
[----:B------:R-:W-:Y:S05]  /*16d0*/  @!P0 BRA `(.L_x_16) ;  /* 0x0000000000048947 */ /* 0x000fea0003800000 */
[----:B------:R-:W-:Y:S01]  /*16e0*/  BPT.TRAP 0x1 ;  /* 0x000000040000795c */ /* 0x000fe20000300000 */
.L_x_16:
[----:B------:R-:W-:Y:S02]  /*16f0*/  IMAD.U32 R3, RZ, RZ, UR42 ;  /* 0x0000002aff037e24 */ /* 0x000fe4000f8e00ff */
[----:B------:R-:W-:-:S03]  /*1700*/  IMAD.U32 R0, RZ, RZ, UR47 ;  /* 0x0000002fff007e24 */ /* 0x000fc6000f8e00ff */
[----:B------:R-:W-:Y:S02]  /*1710*/  LEA R3, R3, UR41, 0x3 ;  /* 0x0000002903037c11 */ /* 0x000fe4000f8e18ff */
[----:B------:R-:W-:-:S04]  /*1720*/  SHF.L.U32 R0, R0, 0x1f, RZ ;  /* 0x0000001f00007819 */ /* 0x000fc800000006ff */
[----:B------:R0:W1:Y:S01]  /*1730*/  SYNCS.PHASECHK.TRANS64.TRYWAIT P1, [R3+URZ], R0 ;  /* 0x00000000030075a7 */ /* 0x000062000802017f */
[----:B------:R-:W-:Y:S05]  /*1740*/  @!P0 BRA `(.L_x_17) ;  /* 0x0000000000048947 */ /* 0x000fea0003800000 */
[----:B------:R-:W-:Y:S01]  /*1750*/  BPT.TRAP 0x1 ;  /* 0x000000040000795c */ /* 0x000fe20000300000 */
.L_x_17:
[----:B------:R-:W-:-:S05]  /*1760*/  IMAD.U32 R4, RZ, RZ, UR46 ;  /* 0x0000002eff047e24 */ /* 0x000fca000f8e00ff */
[----:B------:R-:W-:Y:S01]  /*1770*/  ISETP.GE.AND P2, PT, R4, 0x1, PT ;  /* 0x000000010400780c */ /* 0x000fe20003f46270 */
[----:B-1----:R-:W-:-:S12]  /*1780*/  @P1 BRA `(.L_x_18) ;  /* 0x0000000000081947 */ /* 0x002fd80003800000 */
[----:B------:R-:W1:Y:S02]  /*1790*/  SYNCS.PHASECHK.TRANS64.TRYWAIT P1, [R3+URZ], R0 ;  /* 0x00000000030075a7 */ /* 0x000e64000802017f */
[----:B-1----:R-:W-:Y:S05]  /*17a0*/  @!P1 BRA `(.L_x_19) ;  /* 0x000000a800f89947 */ /* 0x002fea0003800000 */
.L_x_18:
[----:B------:R-:W-:Y:S05]  /*17b0*/  WARPSYNC.ALL ;  /* 0x0000000000007948 */ /* 0x000fea0003800000 */
[----:B------:R-:W-:Y:S01]  /*17c0*/  UIADD3 UR4, UR41, 0x180, URZ ;  /* 0x0000018029047890 */ /* 0x000fe2000fffe03f */
[----:B------:R-:W-:Y:S01]  /*17d0*/  WARPGROUP.ARRIVE ;  /* 0x00000000000079c5 */ /* 0x000fe20000000000 */
[----:B------:R-:W-:Y:S02]  /*17e0*/  UIADD3 UR5, UR41, 0x20180, URZ ;  /* 0x0002018029057890 */ /* 0x000fe4000fffe03f */
[----:B------:R-:W-:Y:S02]  /*17f0*/  USHF.R.U32.HI UR4, URZ, 0x4, UR4 ;  /* 0x000000043f047899 */ /* 0x000fe40008011604 */
[----:B------:R-:W-:-:S02]  /*1800*/  USHF.R.U32.HI UR5, URZ, 0x4, UR5 ;  /* 0x000000043f057899 */ /* 0x000fc40008011605 */
[----:B------:R-:W-:Y:S02]  /*1810*/  ULOP3.LUT UR4, UR4, 0x3fff, URZ, 0xc0, !UPT ;  /* 0x00003fff04047892 */ /* 0x000fe4000f8ec03f */
[----:B------:R-:W-:Y:S02]  /*1820*/  ULOP3.LUT UR5, UR5, 0x3fff, URZ, 0xc0, !UPT ;  /* 0x00003fff05057892 */ /* 0x000fe4000f8ec03f */
[----:B------:R-:W-:Y:S02]  /*1830*/  ULOP3.LUT UR4, UR4, 0x10000, URZ, 0xfc, !UPT ;  /* 0x0001000004047892 */ /* 0x000fe4000f8efc3f */
[----:B------:R-:W-:Y:S02]  /*1840*/  ULOP3.LUT UR5, UR5, 0x10000, URZ, 0xfc, !UPT ;  /* 0x0001000005057892 */ /* 0x000fe4000f8efc3f */
[----:B------:R-:W-:Y:S02]  /*1850*/  ULEA UR7, UR42, UR4, 0xb ;  /* 0x000000042a077291 */ /* 0x000fe4000f8e583f */
[----:B------:R-:W-:Y:S01]  /*1860*/  ULEA UR6, UR42, UR5, 0xd ;  /* 0x000000052a067291 */ /* 0x000fe2000f8e683f */
[----:B------:R-:W-:Y:S01]  /*1870*/  UMOV UR9, 0x40000040 ;  /* 0x4000004000097882 */ /* 0x000fe20000000000 */
[----:B------:R-:W-:-:S03]  /*1880*/  UMOV UR11, 0x40000040 ;  /* 0x40000040000b7882 */ /* 0x000fc60000000000 */
[----:B------:R-:W-:Y:S02]  /*1890*/  UMOV UR8, UR7 ;  /* 0x0000000700087c82 */ /* 0x000fe40008000000 */
[----:B------:R-:W-:Y:S02]  /*18a0*/  UMOV UR10, UR6 ;  /* 0x00000006000a7c82 */ /* 0x000fe40008000000 */
[----:B------:R-:W-:Y:S01]  /*18b0*/  HGMMA.64x256x8.F32.TF32 R24, gdesc[UR8], RZ, !UPT, gsb0 ;  /* 0x07e00000081879f0 */ /* 0x000fe2000c0028ff */
[----:B------:R-:W-:Y:S02]  /*18c0*/  UIADD3 UR8, UR7, 0x2, URZ ;  /* 0x0000000207087890 */ /* 0x000fe4000fffe03f */
[----:B------:R-:W-:Y:S01]  /*18d0*/  UIADD3 UR10, UR6, 0x2, URZ ;  /* 0x00000002060a7890 */ /* 0x000fe2000fffe03f */
[----:B------:R-:W-:Y:S01]  /*18e0*/  UMOV UR9, 0x40000040 ;  /* 0x4000004000097882 */ /* 0x000fe20000000000 */
[----:B------:R-:W-:Y:S01]  /*18f0*/  UMOV UR11, 0x40000040 ;  /* 0x40000040000b7882 */ /* 0x000fe20000000000 */
[----:B------:R-:W-:-:S02]  /*1900*/  WARPGROUP.DEPBAR.LE gsb0, 0x0 ;  /* 0x00008000000079c5 */ /* 0x000fc40000010000 */
[----:B------:R-:W-:-:S15]  /*1910*/  WARPGROUP.ARRIVE ;  /* 0x00000000000079c5 */ /* 0x000fde0000000000 */
[----:B------:R-:W-:-:S05]  /*1920*/  NOP ;  /* 0x0000000000007918 */ /* 0x000fca0000000000 */
[----:B------:R-:W-:Y:S01]  /*1930*/  HGMMA.64x256x8.F32.TF32 R24, gdesc[UR8], R24, gsb0 ;  /* 0x07e00000081879f0 */ /* 0x000fe20008002818 */
[----:B------:R-:W-:Y:S02]  /*1940*/  UIADD3 UR8, UR7, 0x4, URZ ;  /* 0x0000000407087890 */ /* 0x000fe4000fffe03f */
[----:B------:R-:W-:Y:S01]  /*1950*/  UIADD3 UR10, UR6, 0x4, URZ ;  /* 0x00000004060a7890 */ /* 0x000fe2000fffe03f */
[----:B------:R-:W-:Y:S01]  /*1960*/  UMOV UR9, 0x40000040 ;  /* 0x4000004000097882 */ /* 0x000fe20000000000 */
[----:B------:R-:W-:Y:S01]  /*1970*/  UMOV UR11, 0x40000040 ;  /* 0x40000040000b7882 */ /* 0x000fe20000000000 */
[----:B------:R-:W-:Y:S02]  /*1980*/  WARPGROUP.DEPBAR.LE gsb0, 0x0 ;  /* 0x00008000000079c5 */ /* 0x000fe40000010000 */
        /* <DEDUP_REMOVED lines=106> */
[----:B------:R-:W-:Y:S03]  /*2030*/  HGMMA.64x256x8.F32.TF32 R24, gdesc[UR8], R24, gsb0 ;  /* 0x07e00000081879f0 */ /* 0x000fe60008002818 */
[----:B------:R-:W-:Y:S02]  /*2040*/  WARPGROUP.DEPBAR.LE gsb0, 0x0 ;  /* 0x00008000000079c5 */ /* 0x000fe40000010000 */
[----:B------:R-:W-:Y:S05]  /*2050*/  @!P2 BRA `(.L_x_20) ;  /* 0x0000000800a0a947 */ /* 0x000fea0003800000 */
[----:B------:R-:W-:Y:S01]  /*2060*/  UIADD3 UR7, UR42, 0x1, URZ ;  /* 0x000000012a077890 */ /* 0x000fe2000fffe03f */
[----:B01----:R-:W-:-:S03]  /*2070*/  IMAD.U32 R0, RZ, RZ, UR46 ;  /* 0x0000002eff007e24 */ /* 0x003fc6000f8e00ff */
[----:B------:R-:W-:-:S04]  /*2080*/  UISETP.NE.AND UP0, UPT, UR7, 0x4, UPT ;  /* 0x000000040700788c */ /* 0x000fc8000bf05270 */
[----:B------:R-:W-:Y:S02]  /*2090*/  USEL UR6, URZ, 0x1, UP0 ;  /* 0x000000013f067887 */ /* 0x000fe40008000000 */
[----:B------:R-:W-:Y:S02]  /*20a0*/  USEL UR7, UR7, URZ, UP0 ;  /* 0x0000003f07077287 */ /* 0x000fe40008000000 */
[----:B------:R-:W-:-:S06]  /*20b0*/  ULOP3.LUT UR6, UR47, UR6, URZ, 0x3c, !UPT ;  /* 0x000000062f067292 */ /* 0x000fcc000f8e3c3f */
[----:B------:R-:W-:Y:S01]  /*20c0*/  IMAD.U32 R5, RZ, RZ, UR6 ;  /* 0x00000006ff057e24 */ /* 0x000fe2000f8e00ff */
[----:B------:R-:W-:-:S06]  /*20d0*/  UMOV UR6, UR42 ;  /* 0x0000002a00067c82 */ /* 0x000fcc0008000000 */
.L_x_27:
[----:B01----:R-:W-:Y:S05]  /*20e0*/  @!P0 BRA `(.L_x_21) ;  /* 0x0000000000048947 */ /* 0x003fea0003800000 */
[----:B------:R-:W-:Y:S01]  /*20f0*/  BPT.TRAP 0x1 ;  /* 0x000000040000795c */ /* 0x000fe20000300000 */
.L_x_21:
[----:B------:R-:W-:Y:S01]  /*2100*/  ULEA UR8, UR7, UR41, 0x3 ;  /* 0x0000002907087291 */ /* 0x000fe2000f8e183f */
[----:B------:R-:W-:-:S08]  /*2110*/  SHF.L.U32 R3, R5, 0x1f, RZ ;  /* 0x0000001f05037819 */ /* 0x000fd000000006ff */
[----:B------:R0:W1:Y:S01]  /*2120*/  SYNCS.PHASECHK.TRANS64.TRYWAIT P1, [UR8], R3 ;  /* 0x00000003ff0075a7 */ /* 0x0000620008020148 */
[----:B------:R-:W-:Y:S05]  /*2130*/  @!P0 BRA `(.L_x_22) ;  /* 0x0000000000048947 */ /* 0x000fea0003800000 */
[----:B------:R-:W-:Y:S01]  /*2140*/  BPT.TRAP 0x1 ;  /* 0x000000040000795c */ /* 0x000fe20000300000 */
.L_x_22:
[----:B-1----:R-:W-:Y:S05]  /*2150*/  @P1 BRA `(.L_x_23) ;  /* 0x0000000000081947 */ /* 0x002fea0003800000 */
[----:B------:R-:W1:Y:S02]  /*2160*/  SYNCS.PHASECHK.TRANS64.TRYWAIT P1, [UR8], R3 ;  /* 0x00000003ff0075a7 */ /* 0x000e640008020148 */
[----:B-1----:R-:W-:Y:S05]  /*2170*/  @!P1 BRA `(.L_x_24) ;  /* 0x000000a000989947 */ /* 0x002fea0003800000 */
.L_x_23:
[----:B------:R-:W-:Y:S01]  /*2180*/  ULEA UR12, UR7, UR5, 0xd ;  /* 0x00000005070c7291 */ /* 0x000fe2000f8e683f */
[----:B------:R-:W-:Y:S01]  /*2190*/  WARPGROUP.ARRIVE ;  /* 0x00000000000079c5 */ /* 0x000fe20000000000 */
[----:B------:R-:W-:Y:S01]  /*21a0*/  ULEA UR13, UR7, UR4, 0xb ;  /* 0x00000004070d7291 */ /* 0x000fe2000f8e583f */
[----:B------:R-:W-:Y:S01]  /*21b0*/  UMOV UR11, 0x40000040 ;  /* 0x40000040000b7882 */ /* 0x000fe20000000000 */
[----:B------:R-:W-:-:S03]  /*21c0*/  UMOV UR9, 0x40000040 ;  /* 0x4000004000097882 */ /* 0x000fc60000000000 */
[----:B------:R-:W-:Y:S02]  /*21d0*/  UMOV UR10, UR12 ;  /* 0x0000000c000a7c82 */ /* 0x000fe40008000000 */
[----:B------:R-:W-:Y:S02]  /*21e0*/  UMOV UR8, UR13 ;  /* 0x0000000d00087c82 */ /* 0x000fe40008000000 */
[----:B------:R-:W-:Y:S01]  /*21f0*/  HGMMA.64x256x8.F32.TF32 R24, gdesc[UR8], R24, gsb0 ;  /* 0x07e00000081879f0 */ /* 0x000fe20008002818 */
        /* <DEDUP_REMOVED lines=122> */
[----:B------:R-:W-:Y:S01]  /*29a0*/  BPT.TRAP 0x1 ;  /* 0x000000040000795c */ /* 0x000fe20000300000 */
.L_x_25:
[----:B------:R-:W-:Y:S02]  /*29b0*/  UISETP.GT.U32.AND UP0, UPT, UR39, 0x1, UPT ;  /* 0x000000012700788c */ /* 0x000fe4000bf04070 */
[----:B------:R-:W-:-:S04]  /*29c0*/  ULEA UR8, UR6, UR41, 0x3 ;  /* 0x0000002906087291 */ /* 0x000fc8000f8e183f */
[----:B------:R-:W-:Y:S01]  /*29d0*/  UIADD3 UR8, UR8, 0x20, URZ ;  /* 0x0000002008087890 */ /* 0x000fe2000fffe03f */
[----:B------:R-:W-:-:S03]  /*29e0*/  PLOP3.LUT P1, PT, PT, PT, UP0, 0x80, 0x0 ;  /* 0x000000000000781c */ /* 0x000fc60003f2f008 */
[----:B------:R-:W-:-:S09]  /*29f0*/  UPRMT UR8, URZ, 0x654, UR8 ;  /* 0x000006543f087896 */ /* 0x000fd20008000008 */
[----:B------:R-:W-:Y:S01]  /*2a00*/  SYNCS.ARRIVE.TRANS64.RED.A1T0 RZ, [UR8], RZ ;  /* 0x000000ffffff79a7 */ /* 0x000fe20008100408 */
[----:B------:R-:W-:Y:S05]  /*2a10*/  @P1 BRA `(.L_x_26) ;  /* 0x0000000000041947 */ /* 0x000fea0003800000 */
[----:B------:R-:W-:Y:S01]  /*2a20*/  BPT.TRAP 0x1 ;  /* 0x000000040000795c */ /* 0x000fe20000300000 */
.L_x_26:
[----:B------:R-:W-:Y:S01]  /*2a30*/  UIADD3 UR7, UR7, 0x1, URZ ;  /* 0x0000000107077890 */ /* 0x000fe2000fffe03f */
[C---:B------:R-:W-:Y:S01]  /*2a40*/  ISETP.GT.AND P1, PT, R0.reuse, 0x1, PT ;  /* 0x000000010000780c */ /* 0x040fe20003f24270 */
[----:B------:R-:W-:Y:S01]  /*2a50*/  UIADD3 UR6, UR6, 0x1, URZ ;  /* 0x0000000106067890 */ /* 0x000fe2000fffe03f */
[----:B------:R-:W-:Y:S01]  /*2a60*/  VIADD R0, R0, 0xffffffff ;  /* 0xffffffff00007836 */ /* 0x000fe20000000000 */
[----:B------:R-:W-:Y:S02]  /*2a70*/  UISETP.NE.AND UP0, UPT, UR7, 0x4, UPT ;  /* 0x000000040700788c */ /* 0x000fe4000bf05270 */
[----:B------:R-:W-:Y:S02]  /*2a80*/  UISETP.NE.AND UP1, UPT, UR6, 0x4, UPT ;  /* 0x000000040600788c */ /* 0x000fe4000bf25270 */
[----:B------:R-:W-:Y:S02]  /*2a90*/  USEL UR8, URZ, 0x1, UP0 ;  /* 0x000000013f087887 */ /* 0x000fe40008000000 */
[----:B------:R-:W-:-:S02]  /*2aa0*/  USEL UR7, UR7, URZ, UP0 ;  /* 0x0000003f07077287 */ /* 0x000fc40008000000 */
[----:B------:R-:W-:Y:S02]  /*2ab0*/  USEL UR6, UR6, URZ, UP1 ;  /* 0x0000003f06067287 */ /* 0x000fe40008800000 */
[----:B------:R-:W-:Y:S01]  /*2ac0*/  LOP3.LUT R5, R5, UR8, RZ, 0x3c, !PT ;  /* 0x0000000805057c12 */ /* 0x000fe2000f8e3cff */
[----:B------:R-:W-:Y:S09]  /*2ad0*/  @P1 BRA `(.L_x_27) ;  /* 0xfffffff400801947 */ /* 0x000ff2000383ffff */
.L_x_20:
[----:B01----:R-:W0:Y:S01]  /*2ae0*/  LDC R0, c[0x0][0x28c] ;  /* 0x0000a300ff007b82 */ /* 0x003e220000000800 */
[----:B------:R1:W-:Y:S01]  /*2af0*/  SYNCS.ARRIVE.TRANS64.A1T0 RZ, [R156+UR44], RZ ;  /* 0x000000ff9cff79a7 */ /* 0x0003e2000810002c */
[----:B0-----:R-:W-:-:S13]  /*2b00*/  ISETP.GE.AND P1, PT, R0, 0x1, PT ;  /* 0x000000010000780c */ /* 0x001fda0003f26270 */
[----:B-1----:R-:W-:Y:S05]  /*2b10*/  @!P1 BRA `(.L_x_28) ;  /* 0x0000000000309947 */ /* 0x002fea0003800000 */
[----:B------:R-:W-:Y:S05]  /*2b20*/  @!P0 BRA `(.L_x_29) ;  /* 0x0000000000048947 */ /* 0x000fea0003800000 */
[----:B------:R-:W-:Y:S01]  /*2b30*/  BPT.TRAP 0x1 ;  /* 0x000000040000795c */ /* 0x000fe20000300000 */
.L_x_29:
[----:B------:R-:W-:Y:S02]  /*2b40*/  UIADD3 UR4, UR46, UR42, URZ ;  /* 0x0000002a2e047290 */ /* 0x000fe4000fffe03f */
[----:B------:R-:W-:Y:S02]  /*2b50*/  UISETP.GT.U32.AND UP0, UPT, UR39, 0x1, UPT ;  /* 0x000000012700788c */ /* 0x000fe4000bf04070 */
[----:B------:R-:W-:-:S04]  /*2b60*/  USHF.L.U32 UR4, UR4, 0x3, URZ ;  /* 0x0000000304047899 */ /* 0x000fc8000800063f */
[----:B------:R-:W-:Y:S01]  /*2b70*/  ULOP3.LUT UR4, UR4, 0x18, URZ, 0xc0, !UPT ;  /* 0x0000001804047892 */ /* 0x000fe2000f8ec03f */
[----:B------:R-:W-:-:S03]  /*2b80*/  PLOP3.LUT P0, PT, PT, PT, UP0, 0x80, 0x0 ;  /* 0x000000000000781c */ /* 0x000fc60003f0f008 */
[----:B------:R-:W-:-:S04]  /*2b90*/  UIADD3 UR4, UR41, 0x20, UR4 ;  /* 0x0000002029047890 */ /* 0x000fc8000fffe004 */
[----:B------:R-:W-:-:S09]  /*2ba0*/  UPRMT UR4, URZ, 0x654, UR4 ;  /* 0x000006543f047896 */ /* 0x000fd20008000004 */
[----:B------:R-:W-:Y:S01]  /*2bb0*/  SYNCS.ARRIVE.TRANS64.RED.A1T0 RZ, [UR4], RZ ;  /* 0x000000ffffff79a7 */ /* 0x000fe20008100404 */
[----:B------:R-:W-:Y:S05]  /*2bc0*/  @P0 BRA `(.L_x_28) ;  /* 0x0000000000040947 */ /* 0x000fea0003800000 */
[----:B------:R-:W-:Y:S01]  /*2bd0*/  BPT.TRAP 0x1 ;  /* 0x000000040000795c */ /* 0x000fe20000300000 */
.L_x_28:
[----:B------:R-:W-:Y:S01]  /*2be0*/  SHF.L.U32 R0, R166, 0x1f, RZ ;  /* 0x0000001fa6007819 */ /* 0x000fe200000006ff */
[----:B------:R-:W-:Y:S01]  /*2bf0*/  UIADD3 UR42, UR40, UR42, URZ ;  /* 0x0000002a282a7290 */ /* 0x000fe2000fffe03f */
[----:B------:R-:W0:Y:S01]  /*2c00*/  LDC R7, c[0x0][0x288] ;  /* 0x0000a200ff077b82 */ /* 0x000e220000000800 */
[----:B------:R-:W-:Y:S02]  /*2c10*/  IMAD.SHL.U32 R12, R154, 0x2, RZ ;  /* 0x000000029a0c7824 */ /* 0x000fe400078e00ff */
[----:B------:R-:W-:Y:S02]  /*2c20*/  USHF.R.U32.HI UR4, URZ, 0x2, UR42 ;  /* 0x000000023f047899 */ /* 0x000fe4000801162a */
[----:B------:R-:W-:Y:S01]  /*2c30*/  UISETP.GT.U32.AND UP0, UPT, UR42, 0x3, UPT ;  /* 0x000000032a00788c */ /* 0x000fe2000bf04070 */
[----:B------:R-:W-:Y:S01]  /*2c40*/  SHF.R.S32.HI R13, RZ, 0x1f, R12 ;  /* 0x0000001fff0d7819 */ /* 0x000fe2000001140c */
[----:B------:R-:W-:Y:S01]  /*2c50*/  ULOP3.LUT UR4, UR4, 0x1, URZ, 0xc0, !UPT ;  /* 0x0000000104047892 */ /* 0x000fe2000f8ec03f */
[----:B------:R-:W1:Y:S01]  /*2c60*/  SYNCS.PHASECHK.TRANS64.TRYWAIT P0, [R155+UR43+0x10], R0 ;  /* 0x000010009b0075a7 */ /* 0x000e62000800016b */
[----:B------:R-:W-:-:S02]  /*2c70*/  UISETP.LT.U32.AND UP0, UPT, UR40, 0x4, UP0 ;  /* 0x000000042800788c */ /* 0x000fc40008701070 */
[----:B------:R-:W-:Y:S02]  /*2c80*/  UISETP.NE.U32.AND UP1, UPT, UR4, 0x1, UPT ;  /* 0x000000010400788c */ /* 0x000fe4000bf25070 */
[----:B------:R-:W-:Y:S02]  /*2c90*/  USEL UR5, URZ, 0x1, !UP0 ;  /* 0x000000013f057887 */ /* 0x000fe4000c000000 */
[----:B------:R-:W-:Y:S02]  /*2ca0*/  UISETP.GT.U32.AND UP1, UPT, UR40, 0x3, !UP1 ;  /* 0x000000032800788c */ /* 0x000fe4000cf24070 */
[----:B------:R-:W-:Y:S02]  /*2cb0*/  ULOP3.LUT UR42, UR42, 0x3, URZ, 0xc0, !UPT ;  /* 0x000000032a2a7892 */ /* 0x000fe4000f8ec03f */
[----:B------:R-:W-:-:S04]  /*2cc0*/  USEL UR4, URZ, 0x1, !UP1 ;  /* 0x000000013f047887 */ /* 0x000fc8000c800000 */
[----:B------:R-:W-:Y:S01]  /*2cd0*/  ULOP3.LUT UR47, UR4, UR47, UR5, 0x96, !UPT ;  /* 0x0000002f042f7292 */ /* 0x000fe2000f8e9605 */
[----:B01----:R-:W-:Y:S11]  /*2ce0*/  @!P0 BRA `(.L_x_30) ;  /* 0x0000009400d48947 */ /* 0x003ff60003800000 */
.L_x_312:
[----:B------:R-:W-:Y:S01]  /*2cf0*/  IMAD.SHL.U32 R6, R18, 0x40, RZ ;  /* 0x0000004012067824 */ /* 0x000fe200078e00ff */
[----:B------:R-:W-:Y:S01]  /*2d00*/  ULDC UR6, c[0x0][0x284] ;  /* 0x0000a10000067ab9 */ /* 0x000fe20000000800 */
[----:B------:R-:W-:Y:S01]  /*2d10*/  IMAD.SHL.U32 R14, R2, 0x100, RZ ;  /* 0x00000100020e7824 */ /* 0x000fe200078e00ff */
[----:B------:R-:W-:Y:S01]  /*2d20*/  SHF.R.S32.HI R161, RZ, 0x1f, R19 ;  /* 0x0000001fffa17819 */ /* 0x000fe20000011413 */
[----:B------:R-:W-:Y:S01]  /*2d30*/  ULDC.64 UR4, c[0x0][0x5d0] ;  /* 0x0001740000047ab9 */ /* 0x000fe20000000a00 */
[----:B------:R-:W-:Y:S01]  /*2d40*/  ISETP.GE.AND P0, PT, R6, UR6, PT ;  /* 0x0000000606007c0c */ /* 0x000fe2000bf06270 */
[----:B------:R-:W-:Y:S01]  /*2d50*/  IMAD.WIDE.U32 R2, R19, UR4, R12 ;  /* 0x0000000413027c25 */ /* 0x000fe2000f8e000c */
[----:B------:R-:W-:Y:S02]  /*2d60*/  SHF.R.S32.HI R15, RZ, 0x1f, R14 ;  /* 0x0000001fff0f7819 */ /* 0x000fe4000001140e */
[C---:B------:R-:W-:Y:S01]  /*2d70*/  ISETP.GE.OR P0, PT, R14.reuse, R7, P0 ;  /* 0x000000070e00720c */ /* 0x040fe20000706670 */
[----:B0-----:R-:W-:Y:S01]  /*2d80*/  IMAD R0, R161, UR4, RZ ;  /* 0x00000004a1007c24 */ /* 0x001fe2000f8e02ff */
[----:B------:R-:W-:-:S03]  /*2d90*/  IADD3 R4, P1, R14, R2, RZ ;  /* 0x000000020e047210 */ /* 0x000fc60007f3e0ff */
[----:B------:R-:W-:-:S05]  /*2da0*/  IMAD R5, R19, UR5, R0 ;  /* 0x0000000513057c24 */ /* 0x000fca000f8e0200 */
[----:B------:R-:W-:-:S03]  /*2db0*/  IADD3.X R5, R15, R3, R5, P1, !PT ;  /* 0x000000030f057210 */ /* 0x000fc60000ffe405 */
[----:B------:R-:W-:Y:S05]  /*2dc0*/  @P0 BRA `(.L_x_31) ;  /* 0x0000007c000c0947 */ /* 0x000fea0003800000 */
[----:B------:R-:W0:Y:S01]  /*2dd0*/  LDC.64 R10, c[0x0][0x5c8] ;  /* 0x00017200ff0a7b82 */ /* 0x000e220000000a00 */
[----:B-----5:R-:W-:Y:S01]  /*2de0*/  FSETP.NEU.AND P0, PT, R22, RZ, PT ;  /* 0x000000ff1600720b */ /* 0x020fe20003f0d000 */
[----:B------:R-:W-:Y:S01]  /*2df0*/  IMAD R3, R154, -0x2, R7 ;  /* 0xfffffffe9a037824 */ /* 0x000fe200078e0207 */
[----:B------:R-:W-:Y:S01]  /*2e00*/  BSSY B0, `(.L_x_31) ;  /* 0x00007bf000007945 */ /* 0x000fe20003800000 */
[----:B------:R-:W-:-:S04]  /*2e10*/  IMAD.WIDE R168, R18, 0x40, R152 ;  /* 0x0000004012a87825 */ /* 0x000fc800078e0298 */
[----:B------:R-:W-:Y:S02]  /*2e20*/  IMAD.IADD R0, R3, 0x1, -R14 ;  /* 0x0000000103007824 */ /* 0x000fe400078e0a0e */
[----:B------:R-:W-:-:S03]  /*2e30*/  IMAD.IADD R2, R159, 0x1, -R6 ;  /* 0x000000019f027824 */ /* 0x000fc600078e0a06 */
[----:B------:R-:W-:-:S04]  /*2e40*/  ISETP.GT.AND P2, PT, R0, RZ, PT ;  /* 0x000000ff0000720c */ /* 0x000fc80003f44270 */
[----:B------:R-:W-:Y:S01]  /*2e50*/  ISETP.GT.AND P4, PT, R2, RZ, P2 ;  /* 0x000000ff0200720c */ /* 0x000fe20001784270 */
[-C--:B0-----:R-:W-:Y:S02]  /*2e60*/  IMAD R3, R169, R10.reuse, RZ ;  /* 0x0000000aa9037224 */ /* 0x081fe400078e02ff */
[----:B------:R-:W-:-:S04]  /*2e70*/  IMAD.WIDE.U32 R170, R168, R10, R4 ;  /* 0x0000000aa8aa7225 */ /* 0x000fc800078e0004 */
[----:B------:R-:W-:-:S04]  /*2e80*/  IMAD R3, R168, R11, R3 ;  /* 0x0000000ba8037224 */ /* 0x000fc800078e0203 */
[----:B------:R-:W-:Y:S01]  /*2e90*/  IMAD.IADD R175, R171, 0x1, R3 ;  /* 0x00000001abaf7824 */ /* 0x000fe200078e0203 */
[----:B------:R-:W-:Y:S06]  /*2ea0*/  @!P0 BRA `(.L_x_32) ;  /* 0x0000005400988947 */ /* 0x000fec0003800000 */
[----:B------:R-:W0:Y:S01]  /*2eb0*/  LDC.64 R20, c[0x0][0x5b8] ;  /* 0x00016e00ff147b82 */ /* 0x000e220000000a00 */
[----:B------:R-:W-:-:S07]  /*2ec0*/  ULDC.64 UR4, c[0x0][0x5c0] ;  /* 0x0001700000047ab9 */ /* 0x000fce0000000a00 */
[----:B------:R-:W1:Y:S08]  /*2ed0*/  LDC.64 R172, c[0x0][0x5b0] ;  /* 0x00016c00ffac7b82 */ /* 0x000e700000000a00 */
[----:B------:R-:W2:Y:S01]  /*2ee0*/  LDC.64 R8, c[0x0][0x5a8] ;  /* 0x00016a00ff087b82 */ /* 0x000ea20000000a00 */
[-C--:B0-----:R-:W-:Y:S02]  /*2ef0*/  IMAD R6, R161, R20.reuse, RZ ;  /* 0x00000014a1067224 */ /* 0x081fe400078e02ff */
[----:B------:R-:W-:-:S04]  /*2f00*/  IMAD.WIDE.U32 R4, R19, R20, R12 ;  /* 0x0000001413047225 */ /* 0x000fc800078e000c */
[----:B------:R-:W-:Y:S01]  /*2f10*/  IMAD R167, R19, R21, R6 ;  /* 0x0000001513a77224 */ /* 0x000fe200078e0206 */
[----:B------:R-:W-:Y:S01]  /*2f20*/  IADD3 R160, P0, R14, R4, RZ ;  /* 0x000000040ea07210 */ /* 0x000fe20007f1e0ff */
[----:B-1----:R-:W-:-:S03]  /*2f30*/  IMAD R3, R169, R172, RZ ;  /* 0x000000aca9037224 */ /* 0x002fc600078e02ff */
[----:B------:R-:W-:Y:S01]  /*2f40*/  IADD3.X R161, R15, R5, R167, P0, !PT ;  /* 0x000000050fa17210 */ /* 0x000fe200007fe4a7 */
[C---:B------:R-:W-:Y:S02]  /*2f50*/  IMAD R169, R168.reuse, R173, R3 ;  /* 0x000000ada8a97224 */ /* 0x040fe400078e0203 */
[----:B------:R-:W-:-:S04]  /*2f60*/  IMAD.WIDE.U32 R4, R168, R172, R160 ;  /* 0x000000aca8047225 */ /* 0x000fc800078e00a0 */
[----:B------:R-:W-:Y:S01]  /*2f70*/  IMAD.IADD R3, R5, 0x1, R169 ;  /* 0x0000000105037824 */ /* 0x000fe200078e02a9 */
[----:B--2---:R-:W-:-:S04]  /*2f80*/  LEA R6, P0, R4, R8, 0x2 ;  /* 0x0000000804067211 */ /* 0x004fc800078010ff */
[----:B------:R-:W-:-:S05]  /*2f90*/  LEA.HI.X R7, R4, R9, R3, 0x2, P0 ;  /* 0x0000000904077211 */ /* 0x000fca00000f1403 */
[----:B------:R0:W2:Y:S01]  /*2fa0*/  @P4 LDG.E.LTC128B R3, desc[UR48][R6.64] ;  /* 0x0000003006034981 */ /* 0x0000a2000c1e1920 */
[----:B------:R-:W-:Y:S01]  /*2fb0*/  IMAD.WIDE.U32 R4, R168, R172, R14 ;  /* 0x000000aca8047225 */ /* 0x000fe200078e000e */
[C---:B------:R-:W-:Y:S01]  /*2fc0*/  SHF.L.U64.HI R165, R172.reuse, 0x3, R173 ;  /* 0x00000003aca57819 */ /* 0x040fe200000102ad */
[----:B------:R-:W-:Y:S02]  /*2fd0*/  BSSY B1, `(.L_x_33) ;  /* 0x0000014000017945 */ /* 0x000fe40003800000 */
[----:B------:R-:W-:Y:S01]  /*2fe0*/  IMAD.SHL.U32 R164, R172, 0x8, RZ ;  /* 0x00000008aca47824 */ /* 0x000fe200078e00ff */
[----:B------:R-:W-:Y:S02]  /*2ff0*/  IADD3 R162, P0, R12, R4, RZ ;  /* 0x000000040ca27210 */ /* 0x000fe40007f1e0ff */
[----:B------:R-:W-:Y:S01]  /*3000*/  LEA R4, P1, R170, UR4, 0x2 ;  /* 0x00000004aa047c11 */ /* 0x000fe2000f8210ff */
[----:B------:R-:W-:Y:S01]  /*3010*/  IMAD.WIDE.U32 R164, R168, R172, R164 ;  /* 0x000000aca8a47225 */ /* 0x000fe200078e00a4 */
[----:B------:R-:W-:-:S02]  /*3020*/  IADD3.X R163, R13, R169, R5, P0, !PT ;  /* 0x000000a90da37210 */ /* 0x000fc400007fe405 */
[----:B------:R-:W-:Y:S02]  /*3030*/  LEA.HI.X R5, R170, UR5, R175, 0x2, P1 ;  /* 0x00000005aa057c11 */ /* 0x000fe400088f14af */
[----:B------:R-:W-:Y:S01]  /*3040*/  ISETP.GT.AND P0, PT, R0, 0x1, PT ;  /* 0x000000010000780c */ /* 0x000fe20003f04270 */
[----:B------:R-:W-:-:S03]  /*3050*/  IMAD.WIDE.U32 R162, R19, R20, R162 ;  /* 0x0000001413a27225 */ /* 0x000fc600078e00a2 */
[----:B------:R-:W-:Y:S01]  /*3060*/  ISETP.GT.AND P1, PT, R2, RZ, P0 ;  /* 0x000000ff0200720c */ /* 0x000fe20000724270 */
[----:B0-----:R-:W-:Y:S01]  /*3070*/  IMAD.IADD R7, R167, 0x1, R163 ;  /* 0x00000001a7077824 */ /* 0x001fe200078e02a3 */
[----:B------:R-:W-:-:S04]  /*3080*/  LEA R6, P3, R162, R8, 0x2 ;  /* 0x00000008a2067211 */ /* 0x000fc800078610ff */
[----:B------:R-:W-:Y:S02]  /*3090*/  LEA.HI.X R7, R162, R9, R7, 0x2, P3 ;  /* 0x00000009a2077211 */ /* 0x000fe400018f1407 */
[----:B--2---:R-:W-:-:S05]  /*30a0*/  LOP3.LUT R21, R3, 0xffffe000, RZ, 0xc0, !PT ;  /* 0xffffe00003157812 */ /* 0x004fca00078ec0ff */
[----:B------:R-:W-:-:S04]  /*30b0*/  FMUL R21, R21, R22 ;  /* 0x0000001615157220 */ /* 0x000fc80000400000 */
[----:B------:R-:W-:-:S05]  /*30c0*/  FFMA R21, R24, R23, R21 ;  /* 0x0000001718157223 */ /* 0x000fca0000000015 */
[----:B------:R-:W-:-:S05]  /*30d0*/  F2FP.TF32.F32.PACK_B R21, R21 ;  /* 0x00000015ff15723e */ /* 0x000fca00024050ff */
[----:B------:R0:W-:Y:S01]  /*30e0*/  @P4 STG.E desc[UR48][R4.64], R21 ;  /* 0x0000001504004986 */ /* 0x0001e2000c101930 */
[----:B------:R-:W-:Y:S05]  /*30f0*/  @!P1 BRA `(.L_x_34) ;  /* 0x0000000000049947 */ /* 0x000fea0003800000 */
[----:B------:R1:W5:Y:S02]  /*3100*/  LDG.E.LTC128B R3, desc[UR48][R6.64+0x4] ;  /* 0x0000043006037981 */ /* 0x000364000c1e1920 */
.L_x_34:
[----:B------:R-:W-:Y:S05]  /*3110*/  BSYNC B1 ;  /* 0x0000000000017941 */ /* 0x000fea0003800000 */
.L_x_33:
[----:B0----5:R-:W-:Y:S01]  /*3120*/  LOP3.LUT R21, R3, 0xffffe000, RZ, 0xc0, !PT ;  /* 0xffffe00003157812 */ /* 0x021fe200078ec0ff */
[----:B------:R-:W-:Y:S01]  /*3130*/  IMAD.IADD R169, R169, 0x1, R165 ;  /* 0x00000001a9a97824 */ /* 0x000fe200078e02a5 */
[----:B------:R-:W-:Y:S02]  /*3140*/  IADD3 R160, P3, R160, R164, RZ ;  /* 0x000000a4a0a07210 */ /* 0x000fe40007f7e0ff */
[----:B------:R-:W-:Y:S01]  /*3150*/  ISETP.GT.AND P2, PT, R2, 0x8, P2 ;  /* 0x000000080200780c */ /* 0x000fe20001744270 */
[----:B------:R-:W-:Y:S02]  /*3160*/  FMUL R18, R21, R22 ;  /* 0x0000001615127220 */ /* 0x000fe40000400000 */
[----:B------:R-:W-:Y:S01]  /*3170*/  IMAD.X R161, R169, 0x1, R161, P3 ;  /* 0x00000001a9a17824 */ /* 0x000fe200018e06a1 */
[----:B------:R-:W-:Y:S01]  /*3180*/  LEA R24, P3, R160, R8, 0x2 ;  /* 0x00000008a0187211 */ /* 0x000fe200078610ff */
[----:B------:R-:W-:Y:S01]  /*3190*/  FFMA R163, R25, R23, R18 ;  /* 0x0000001719a37223 */ /* 0x000fe20000000012 */
[----:B------:R-:W-:-:S02]  /*31a0*/  IMAD.MOV.U32 R18, RZ, RZ, R3 ;  /* 0x000000ffff127224 */ /* 0x000fc400078e0003 */
[----:B------:R-:W-:Y:S02]  /*31b0*/  LEA.HI.X R25, R160, R9, R161, 0x2, P3 ;  /* 0x00000009a0197211 */ /* 0x000fe400018f14a1 */
[----:B------:R-:W-:-:S05]  /*31c0*/  F2FP.TF32.F32.PACK_B R163, R163 ;  /* 0x000000a3ffa3723e */ /* 0x000fca00024050ff */
[----:B------:R0:W-:Y:S04]  /*31d0*/  @P1 STG.E desc[UR48][R4.64+0x4], R163 ;  /* 0x000004a304001986 */ /* 0x0001e8000c101930 */
[----:B------:R-:W2:Y:S01]  /*31e0*/  @P2 LDG.E.LTC128B R18, desc[UR48][R24.64] ;  /* 0x0000003018122981 */ /* 0x000ea2000c1e1920 */
[----:B------:R-:W-:Y:S01]  /*31f0*/  IADD3 R12, P1, P3, R12, R164, R14 ;  /* 0x000000a40c0c7210 */ /* 0x000fe20007b3e00e */
[----:B------:R-:W-:Y:S01]  /*3200*/  BSSY B1, `(.L_x_35) ;  /* 0x0000011000017945 */ /* 0x000fe20003800000 */
[C---:B------:R-:W-:Y:S02]  /*3210*/  SHF.L.U64.HI R11, R10.reuse, 0x5, R11 ;  /* 0x000000050a0b7819 */ /* 0x040fe4000001020b */
[----:B------:R-:W-:Y:S02]  /*3220*/  IADD3.X R13, R13, R169, R15, P1, P3 ;  /* 0x000000a90d0d7210 */ /* 0x000fe40000fe640f */
[----:B------:R-:W-:-:S02]  /*3230*/  LEA R10, P1, R10, R4, 0x5 ;  /* 0x000000040a0a7211 */ /* 0x000fc400078228ff */
[----:B------:R-:W-:Y:S01]  /*3240*/  ISETP.GT.AND P0, PT, R2, 0x8, P0 ;  /* 0x000000080200780c */ /* 0x000fe20000704270 */
[----:B------:R-:W-:-:S04]  /*3250*/  IMAD.WIDE.U32 R20, R19, R20, R12 ;  /* 0x0000001413147225 */ /* 0x000fc800078e000c */
[----:B------:R-:W-:Y:S01]  /*3260*/  IMAD.X R11, R11, 0x1, R5, P1 ;  /* 0x000000010b0b7824 */ /* 0x000fe200008e0605 */
[----:B------:R-:W-:Y:S02]  /*3270*/  LEA R8, P3, R20, R8, 0x2 ;  /* 0x0000000814087211 */ /* 0x000fe400078610ff */
[----:B--2---:R-:W-:-:S05]  /*3280*/  LOP3.LUT R3, R18, 0xffffe000, RZ, 0xc0, !PT ;  /* 0xffffe00012037812 */ /* 0x004fca00078ec0ff */
[----:B------:R-:W-:-:S04]  /*3290*/  FMUL R3, R3, R22 ;  /* 0x0000001603037220 */ /* 0x000fc80000400000 */
[----:B------:R-:W-:Y:S01]  /*32a0*/  FFMA R13, R26, R23, R3 ;  /* 0x000000171a0d7223 */ /* 0x000fe20000000003 */
[----:B------:R-:W-:-:S04]  /*32b0*/  IMAD.IADD R3, R167, 0x1, R21 ;  /* 0x00000001a7037824 */ /* 0x000fc800078e0215 */
[----:B------:R-:W-:Y:S02]  /*32c0*/  F2FP.TF32.F32.PACK_B R13, R13 ;  /* 0x0000000dff0d723e */ /* 0x000fe400024050ff */
[----:B------:R-:W-:-:S03]  /*32d0*/  LEA.HI.X R9, R20, R9, R3, 0x2, P3 ;  /* 0x0000000914097211 */ /* 0x000fc600018f1403 */
[----:B------:R0:W-:Y:S01]  /*32e0*/  @P2 STG.E desc[UR48][R10.64], R13 ;  /* 0x0000000d0a002986 */ /* 0x0001e2000c101930 */
[----:B------:R-:W-:Y:S05]  /*32f0*/  @!P0 BRA `(.L_x_36) ;  /* 0x0000000000048947 */ /* 0x000fea0003800000 */
[----:B------:R2:W5:Y:S02]  /*3300*/  LDG.E.LTC128B R18, desc[UR48][R8.64+0x4] ;  /* 0x0000043008127981 */ /* 0x000564000c1e1920 */
.L_x_36:
[----:B------:R-:W-:Y:S05]  /*3310*/  BSYNC B1 ;  /* 0x0000000000017941 */ /* 0x000fea0003800000 */
.L_x_35:
[----:B-----5:R-:W-:Y:S01]  /*3320*/  LOP3.LUT R3, R18, 0xffffe000, RZ, 0xc0, !PT ;  /* 0xffffe00012037812 */ /* 0x020fe200078ec0ff */
[----:B------:R-:W-:Y:S01]  /*3330*/  BSSY B1, `(.L_x_37) ;  /* 0x0000009000017945 */ /* 0x000fe20003800000 */
[----:B------:R-:W-:-:S03]  /*3340*/  ISETP.GT.AND P1, PT, R0, 0x8, PT ;  /* 0x000000080000780c */ /* 0x000fc60003f24270 */
[----:B------:R-:W-:Y:S01]  /*3350*/  FMUL R12, R3, R22 ;  /* 0x00000016030c7220 */ /* 0x000fe20000400000 */
[----:B------:R-:W-:-:S03]  /*3360*/  ISETP.GT.AND P2, PT, R2, RZ, P1 ;  /* 0x000000ff0200720c */ /* 0x000fc60000f44270 */
[----:B------:R-:W-:-:S05]  /*3370*/  FFMA R27, R27, R23, R12 ;  /* 0x000000171b1b7223 */ /* 0x000fca000000000c */
[----:B------:R-:W-:-:S05]  /*3380*/  F2FP.TF32.F32.PACK_B R27, R27 ;  /* 0x0000001bff1b723e */ /* 0x000fca00024050ff */
[----:B------:R3:W-:Y:S01]  /*3390*/  @P0 STG.E desc[UR48][R10.64+0x4], R27 ;  /* 0x0000041b0a000986 */ /* 0x0007e2000c101930 */
[----:B------:R-:W-:Y:S05]  /*33a0*/  @!P2 BRA `(.L_x_38) ;  /* 0x000000000004a947 */ /* 0x000fea0003800000 */
[----:B------:R4:W5:Y:S02]  /*33b0*/  LDG.E.LTC128B R18, desc[UR48][R6.64+0x20] ;  /* 0x0000203006127981 */ /* 0x000964000c1e1920 */
.L_x_38:
[----:B------:R-:W-:Y:S05]  /*33c0*/  BSYNC B1 ;  /* 0x0000000000017941 */ /* 0x000fea0003800000 */
.L_x_37:
        /* <DEDUP_REMOVED lines=10> */
.L_x_40:
[----:B------:R-:W-:Y:S05]  /*3470*/  BSYNC B1 ;  /* 0x0000000000017941 */ /* 0x000fea0003800000 */
.L_x_39:
[----:B0----5:R-:W-:Y:S01]  /*3480*/  LOP3.LUT R3, R18, 0xffffe000, RZ, 0xc0, !PT ;  /* 0xffffe00012037812 */ /* 0x021fe200078ec0ff */
[----:B------:R-:W-:Y:S01]  /*3490*/  BSSY B1, `(.L_x_41) ;  /* 0x0000008000017945 */ /* 0x000fe20003800000 */
[----:B------:R-:W-:-:S03]  /*34a0*/  ISETP.GT.AND P1, PT, R2, 0x8, P1 ;  /* 0x000000080200780c */ /* 0x000fc60000f24270 */
[----:B------:R-:W-:-:S04]  /*34b0*/  FMUL R12, R3, R22 ;  /* 0x00000016030c7220 */ /* 0x000fc80000400000 */
[----:B------:R-:W-:-:S05]  /*34c0*/  FFMA R29, R29, R23, R12 ;  /* 0x000000171d1d7223 */ /* 0x000fca000000000c */
[----:B------:R-:W-:-:S05]  /*34d0*/  F2FP.TF32.F32.PACK_B R29, R29 ;  /* 0x0000001dff1d723e */ /* 0x000fca00024050ff */
[----:B------:R0:W-:Y:S01]  /*34e0*/  @P3 STG.E desc[UR48][R4.64+0x24], R29 ;  /* 0x0000241d04003986 */ /* 0x0001e2000c101930 */
[----:B------:R-:W-:Y:S05]  /*34f0*/  @!P1 BRA `(.L_x_42) ;  /* 0x0000000000049947 */ /* 0x000fea0003800000 */
[----:B------:R0:W5:Y:S02]  /*3500*/  LDG.E.LTC128B R18, desc[UR48][R8.64+0x20] ;  /* 0x0000203008127981 */ /* 0x000164000c1e1920 */
.L_x_42:
[----:B------:R-:W-:Y:S05]  /*3510*/  BSYNC B1 ;  /* 0x0000000000017941 */ /* 0x000fea0003800000 */
.L_x_41:
[----:B-----5:R-:W-:Y:S01]  /*3520*/  LOP3.LUT R3, R18, 0xffffe000, RZ, 0xc0, !PT ;  /* 0xffffe00012037812 */ /* 0x020fe200078ec0ff */
        /* <DEDUP_REMOVED lines=8> */
.L_x_44:
[----:B------:R-:W-:Y:S05]  /*35b0*/  BSYNC B1 ;  /* 0x0000000000017941 */ /* 0x000fea0003800000 */
.L_x_43:
[----:B0----5:R-:W-:Y:S01]  /*35c0*/  LOP3.LUT R3, R18, 0xffffe000, RZ, 0xc0, !PT ;  /* 0xffffe00012037812 */ /* 0x021fe200078ec0ff */
        /* <DEDUP_REMOVED lines=9> */
.L_x_46:
[----:B------:R-:W-:Y:S05]  /*3660*/  BSYNC B1 ;  /* 0x0000000000017941 */ /* 0x000fea0003800000 */
.L_x_45:
        /* <DEDUP_REMOVED lines=10> */
.L_x_48:
[----:B------:R-:W-:Y:S05]  /*3710*/  BSYNC B1 ;  /* 0x0000000000017941 */ /* 0x000fea0003800000 */
.L_x_47:
        /* <DEDUP_REMOVED lines=9> */
.L_x_50:
[----:B------:R-:W-:Y:S05]  /*37b0*/  BSYNC B1 ;  /* 0x0000000000017941 */ /* 0x000fea0003800000 */
.L_x_49:
        /* <DEDUP_REMOVED lines=9> */
.L_x_52:
[----:B------:R-:W-:Y:S05]  /*3850*/  BSYNC B1 ;  /* 0x0000000000017941 */ /* 0x000fea0003800000 */
.L_x_51:
        /* <DEDUP_REMOVED lines=10> */
.L_x_54:
[----:B------:R-:W-:Y:S05]  /*3900*/  BSYNC B1 ;  /* 0x0000000000017941 */ /* 0x000fea0003800000 */
.L_x_53:
        /* <DEDUP_REMOVED lines=10> */
.L_x_56:
[----:B------:R-:W-:Y:S05]  /*39b0*/  BSYNC B1 ;  /* 0x0000000000017941 */ /* 0x000fea0003800000 */
.L_x_55:
        /* <DEDUP_REMOVED lines=9> */
.L_x_58:
[----:B------:R-:W-:Y:S05]  /*3a50*/  BSYNC B1 ;  /* 0x0000000000017941 */ /* 0x000fea0003800000 */
.L_x_57:
        /* <DEDUP_REMOVED lines=9> */
.L_x_60:
[----:B------:R-:W-:Y:S05]  /*3af0*/  BSYNC B1 ;  /* 0x0000000000017941 */ /* 0x000fea0003800000 */
.L_x_59:
        /* <DEDUP_REMOVED lines=10> */
.L_x_62:
[----:B------:R-:W-:Y:S05]  /*3ba0*/  BSYNC B1 ;  /* 0x0000000000017941 */ /* 0x000fea0003800000 */
.L_x_61:
        /* <DEDUP_REMOVED lines=10> */
.L_x_64:
[----:B------:R-:W-:Y:S05]  /*3c50*/  BSYNC B1 ;  /* 0x0000000000017941 */ /* 0x000fea0003800000 */
.L_x_63:
        /* <DEDUP_REMOVED lines=9> */
.L_x_66:
[----:B------:R-:W-:Y:S05]  /*3cf0*/  BSYNC B1 ;  /* 0x0000000000017941 */ /* 0x000fea0003800000 */
.L_x_65:
        /* <DEDUP_REMOVED lines=9> */
.L_x_68:
[----:B------:R-:W-:Y:S05]  /*3d90*/  BSYNC B1 ;  /* 0x0000000000017941 */ /* 0x000fea0003800000 */
.L_x_67:
        /* <DEDUP_REMOVED lines=10> */
.L_x_70:
[----:B------:R-:W-:Y:S05]  /*3e40*/  BSYNC B1 ;  /* 0x0000000000017941 */ /* 0x000fea0003800000 */
.L_x_69:
        /* <DEDUP_REMOVED lines=10> */
.L_x_72:
[----:B------:R-:W-:Y:S05]  /*3ef0*/  BSYNC B1 ;  /* 0x0000000000017941 */ /* 0x000fea0003800000 */
.L_x_71:
        /* <DEDUP_REMOVED lines=9> */
.L_x_74:
[----:B------:R-:W-:Y:S05]  /*3f90*/  BSYNC B1 ;  /* 0x0000000000017941 */ /* 0x000fea0003800000 */
.L_x_73:
        /* <DEDUP_REMOVED lines=9> */
.L_x_76:
[----:B------:R-:W-:Y:S05]  /*4030*/  BSYNC B1 ;  /* 0x0000000000017941 */ /* 0x000fea0003800000 */
.L_x_75:
        /* <DEDUP_REMOVED lines=10> */
.L_x_78:
[----:B------:R-:W-:Y:S05]  /*40e0*/  BSYNC B1 ;  /* 0x0000000000017941 */ /* 0x000fea0003800000 */
.L_x_77:
        /* <DEDUP_REMOVED lines=10> */
.L_x_80:
[----:B------:R-:W-:Y:S05]  /*4190*/  BSYNC B1 ;  /* 0x0000000000017941 */ /* 0x000fea0003800000 */
.L_x_79:
        /* <DEDUP_REMOVED lines=9> */
.L_x_82:
[----:B------:R-:W-:Y:S05]  /*4230*/  BSYNC B1 ;  /* 0x0000000000017941 */ /* 0x000fea0003800000 */
.L_x_81:
        /* <DEDUP_REMOVED lines=9> */
.L_x_84:
[----:B------:R-:W-:Y:S05]  /*42d0*/  BSYNC B1 ;  /* 0x0000000000017941 */ /* 0x000fea0003800000 */
.L_x_83:
        /* <DEDUP_REMOVED lines=10> */
.L_x_86:
[----:B------:R-:W-:Y:S05]  /*4380*/  BSYNC B1 ;  /* 0x0000000000017941 */ /* 0x000fea0003800000 */
.L_x_85:
        /* <DEDUP_REMOVED lines=10> */
.L_x_88:
[----:B------:R-:W-:Y:S05]  /*4430*/  BSYNC B1 ;  /* 0x0000000000017941 */ /* 0x000fea0003800000 */
.L_x_87:
        /* <DEDUP_REMOVED lines=9> */
.L_x_90:
[----:B------:R-:W-:Y:S05]  /*44d0*/  BSYNC B1 ;  /* 0x0000000000017941 */ /* 0x000fea0003800000 */
.L_x_89:
        /* <DEDUP_REMOVED lines=9> */
.L_x_92:
[----:B------:R-:W-:Y:S05]  /*4570*/  BSYNC B1 ;  /* 0x0000000000017941 */ /* 0x000fea0003800000 */
.L_x_91:
        /* <DEDUP_REMOVED lines=10> */
.L_x_94:
[----:B------:R-:W-:Y:S05]  /*4620*/  BSYNC B1 ;  /* 0x0000000000017941 */ /* 0x000fea0003800000 */
.L_x_93:
        /* <DEDUP_REMOVED lines=10> */
.L_x_96:
[----:B------:R-:W-:Y:S05]  /*46d0*/  BSYNC B1 ;  /* 0x0000000000017941 */ /* 0x000fea0003800000 */
.L_x_95:
        /* <DEDUP_REMOVED lines=9> */
.L_x_98:
[----:B------:R-:W-:Y:S05]  /*4770*/  BSYNC B1 ;  /* 0x0000000000017941 */ /* 0x000fea0003800000 */
.L_x_97:
        /* <DEDUP_REMOVED lines=9> */
.L_x_100:
[----:B------:R-:W-:Y:S05]  /*4810*/  BSYNC B1 ;  /* 0x0000000000017941 */ /* 0x000fea0003800000 */
.L_x_99:
        /* <DEDUP_REMOVED lines=10> */
.L_x_102:
[----:B------:R-:W-:Y:S05]  /*48c0*/  BSYNC B1 ;  /* 0x0000000000017941 */ /* 0x000fea0003800000 */
.L_x_101:
        /* <DEDUP_REMOVED lines=10> */
.L_x_104:
[----:B------:R-:W-:Y:S05]  /*4970*/  BSYNC B1 ;  /* 0x0000000000017941 */ /* 0x000fea0003800000 */
.L_x_103:
        /* <DEDUP_REMOVED lines=9> */
.L_x_106:
[----:B------:R-:W-:Y:S05]  /*4a10*/  BSYNC B1 ;  /* 0x0000000000017941 */ /* 0x000fea0003800000 */
.L_x_105:
        /* <DEDUP_REMOVED lines=9> */
.L_x_108:
[----:B------:R-:W-:Y:S05]  /*4ab0*/  BSYNC B1 ;  /* 0x0000000000017941 */ /* 0x000fea0003800000 */
.L_x_107:
        /* <DEDUP_REMOVED lines=10> */
.L_x_110:
[----:B------:R-:W-:Y:S05]  /*4b60*/  BSYNC B1 ;  /* 0x0000000000017941 */ /* 0x000fea0003800000 */
.L_x_109:
        /* <DEDUP_REMOVED lines=10> */
.L_x_112:
[----:B------:R-:W-:Y:S05]  /*4c10*/  BSYNC B1 ;  /* 0x0000000000017941 */ /* 0x000fea0003800000 */
.L_x_111:
        /* <DEDUP_REMOVED lines=9> */
.L_x_114:
[----:B------:R-:W-:Y:S05]  /*4cb0*/  BSYNC B1 ;  /* 0x0000000000017941 */ /* 0x000fea0003800000 */
.L_x_113:
        /* <DEDUP_REMOVED lines=9> */
.L_x_116:
[----:B------:R-:W-:Y:S05]  /*4d50*/  BSYNC B1 ;  /* 0x0000000000017941 */ /* 0x000fea0003800000 */
.L_x_115:
        /* <DEDUP_REMOVED lines=10> */
.L_x_118:
[----:B------:R-:W-:Y:S05]  /*4e00*/  BSYNC B1 ;  /* 0x0000000000017941 */ /* 0x000fea0003800000 */
.L_x_117:
        /* <DEDUP_REMOVED lines=10> */
.L_x_120:
[----:B------:R-:W-:Y:S05]  /*4eb0*/  BSYNC B1 ;  /* 0x0000000000017941 */ /* 0x000fea0003800000 */
.L_x_119:
        /* <DEDUP_REMOVED lines=9> */
.L_x_122:
[----:B------:R-:W-:Y:S05]  /*4f50*/  BSYNC B1 ;  /* 0x0000000000017941 */ /* 0x000fea0003800000 */
.L_x_121:
        /* <DEDUP_REMOVED lines=9> */
.L_x_124:
[----:B------:R-:W-:Y:S05]  /*4ff0*/  BSYNC B1 ;  /* 0x0000000000017941 */ /* 0x000fea0003800000 */
.L_x_123:
        /* <DEDUP_REMOVED lines=10> */
.L_x_126:
[----:B------:R-:W-:Y:S05]  /*50a0*/  BSYNC B1 ;  /* 0x0000000000017941 */ /* 0x000fea0003800000 */
.L_x_125:
        /* <DEDUP_REMOVED lines=10> */
.L_x_128:
[----:B------:R-:W-:Y:S05]  /*5150*/  BSYNC B1 ;  /* 0x0000000000017941 */ /* 0x000fea0003800000 */
.L_x_127:
        /* <DEDUP_REMOVED lines=9> */
.L_x_130:
[----:B------:R-:W-:Y:S05]  /*51f0*/  BSYNC B1 ;  /* 0x0000000000017941 */ /* 0x000fea0003800000 */
.L_x_129:
        /* <DEDUP_REMOVED lines=9> */
.L_x_132:
[----:B------:R-:W-:Y:S05]  /*5290*/  BSYNC B1 ;  /* 0x0000000000017941 */ /* 0x000fea0003800000 */
.L_x_131:
        /* <DEDUP_REMOVED lines=10> */
.L_x_134:
[----:B------:R-:W-:Y:S05]  /*5340*/  BSYNC B1 ;  /* 0x0000000000017941 */ /* 0x000fea0003800000 */
.L_x_133:
        /* <DEDUP_REMOVED lines=10> */
.L_x_136:
[----:B------:R-:W-:Y:S05]  /*53f0*/  BSYNC B1 ;  /* 0x0000000000017941 */ /* 0x000fea0003800000 */
.L_x_135:
        /* <DEDUP_REMOVED lines=9> */
.L_x_138:
[----:B------:R-:W-:Y:S05]  /*5490*/  BSYNC B1 ;  /* 0x0000000000017941 */ /* 0x000fea0003800000 */
.L_x_137:
        /* <DEDUP_REMOVED lines=9> */
.L_x_140:
[----:B------:R-:W-:Y:S05]  /*5530*/  BSYNC B1 ;  /* 0x0000000000017941 */ /* 0x000fea0003800000 */
.L_x_139:
        /* <DEDUP_REMOVED lines=10> */
.L_x_142:
[----:B------:R-:W-:Y:S05]  /*55e0*/  BSYNC B1 ;  /* 0x0000000000017941 */ /* 0x000fea0003800000 */
.L_x_141:
        /* <DEDUP_REMOVED lines=10> */
.L_x_144:
[----:B------:R-:W-:Y:S05]  /*5690*/  BSYNC B1 ;  /* 0x0000000000017941 */ /* 0x000fea0003800000 */
.L_x_143:
        /* <DEDUP_REMOVED lines=9> */
.L_x_146:
[----:B------:R-:W-:Y:S05]  /*5730*/  BSYNC B1 ;  /* 0x0000000000017941 */ /* 0x000fea0003800000 */
.L_x_145:
        /* <DEDUP_REMOVED lines=9> */
.L_x_148:
[----:B------:R-:W-:Y:S05]  /*57d0*/  BSYNC B1 ;  /* 0x0000000000017941 */ /* 0x000fea0003800000 */
.L_x_147:
        /* <DEDUP_REMOVED lines=10> */
.L_x_150:
[----:B------:R-:W-:Y:S05]  /*5880*/  BSYNC B1 ;  /* 0x0000000000017941 */ /* 0x000fea0003800000 */
.L_x_149:
        /* <DEDUP_REMOVED lines=10> */
.L_x_152:
[----:B------:R-:W-:Y:S05]  /*5930*/  BSYNC B1 ;  /* 0x0000000000017941 */ /* 0x000fea0003800000 */
.L_x_151:
        /* <DEDUP_REMOVED lines=9> */
.L_x_154:
[----:B------:R-:W-:Y:S05]  /*59d0*/  BSYNC B1 ;  /* 0x0000000000017941 */ /* 0x000fea0003800000 */
.L_x_153:
        /* <DEDUP_REMOVED lines=9> */
.L_x_156:
[----:B------:R-:W-:Y:S05]  /*5a70*/  BSYNC B1 ;  /* 0x0000000000017941 */ /* 0x000fea0003800000 */
.L_x_155:
        /* <DEDUP_REMOVED lines=10> */
.L_x_158:
[----:B------:R-:W-:Y:S05]  /*5b20*/  BSYNC B1 ;  /* 0x0000000000017941 */ /* 0x000fea0003800000 */
.L_x_157:
        /* <DEDUP_REMOVED lines=10> */
.L_x_160:
[----:B------:R-:W-:Y:S05]  /*5bd0*/  BSYNC B1 ;  /* 0x0000000000017941 */ /* 0x000fea0003800000 */
.L_x_159:
        /* <DEDUP_REMOVED lines=9> */
.L_x_162:
[----:B------:R-:W-:Y:S05]  /*5c70*/  BSYNC B1 ;  /* 0x0000000000017941 */ /* 0x000fea0003800000 */
.L_x_161:
        /* <DEDUP_REMOVED lines=9> */
.L_x_164:
[----:B------:R-:W-:Y:S05]  /*5d10*/  BSYNC B1 ;  /* 0x0000000000017941 */ /* 0x000fea0003800000 */
.L_x_163:
        /* <DEDUP_REMOVED lines=10> */
.L_x_166:
[----:B------:R-:W-:Y:S05]  /*5dc0*/  BSYNC B1 ;  /* 0x0000000000017941 */ /* 0x000fea0003800000 */
.L_x_165:
        /* <DEDUP_REMOVED lines=10> */
.L_x_168:
[----:B------:R-:W-:Y:S05]  /*5e70*/  BSYNC B1 ;  /* 0x0000000000017941 */ /* 0x000fea0003800000 */
.L_x_167:
        /* <DEDUP_REMOVED lines=9> */
.L_x_170:
[----:B------:R-:W-:Y:S05]  /*5f10*/  BSYNC B1 ;  /* 0x0000000000017941 */ /* 0x000fea0003800000 */
.L_x_169:
        /* <DEDUP_REMOVED lines=9> */
.L_x_172:
[----:B------:R-:W-:Y:S05]  /*5fb0*/  BSYNC B1 ;  /* 0x0000000000017941 */ /* 0x000fea0003800000 */
.L_x_171:
        /* <DEDUP_REMOVED lines=10> */
.L_x_174:
[----:B------:R-:W-:Y:S05]  /*6060*/  BSYNC B1 ;  /* 0x0000000000017941 */ /* 0x000fea0003800000 */
.L_x_173:
        /* <DEDUP_REMOVED lines=10> */
.L_x_176:
[----:B------:R-:W-:Y:S05]  /*6110*/  BSYNC B1 ;  /* 0x0000000000017941 */ /* 0x000fea0003800000 */
.L_x_175:
        /* <DEDUP_REMOVED lines=9> */
.L_x_178:
[----:B------:R-:W-:Y:S05]  /*61b0*/  BSYNC B1 ;  /* 0x0000000000017941 */ /* 0x000fea0003800000 */
.L_x_177:
        /* <DEDUP_REMOVED lines=9> */
.L_x_180:
[----:B------:R-:W-:Y:S05]  /*6250*/  BSYNC B1 ;  /* 0x0000000000017941 */ /* 0x000fea0003800000 */
.L_x_179:
        /* <DEDUP_REMOVED lines=10> */
.L_x_182:
[----:B------:R-:W-:Y:S05]  /*6300*/  BSYNC B1 ;  /* 0x0000000000017941 */ /* 0x000fea0003800000 */
.L_x_181:
        /* <DEDUP_REMOVED lines=10> */
.L_x_184:
[----:B------:R-:W-:Y:S05]  /*63b0*/  BSYNC B1 ;  /* 0x0000000000017941 */ /* 0x000fea0003800000 */
.L_x_183:
        /* <DEDUP_REMOVED lines=9> */
.L_x_186:
[----:B------:R-:W-:Y:S05]  /*6450*/  BSYNC B1 ;  /* 0x0000000000017941 */ /* 0x000fea0003800000 */
.L_x_185:
        /* <DEDUP_REMOVED lines=9> */
.L_x_188:
[----:B------:R-:W-:Y:S05]  /*64f0*/  BSYNC B1 ;  /* 0x0000000000017941 */ /* 0x000fea0003800000 */
.L_x_187:
        /* <DEDUP_REMOVED lines=10> */
.L_x_190:
[----:B------:R-:W-:Y:S05]  /*65a0*/  BSYNC B1 ;  /* 0x0000000000017941 */ /* 0x000fea0003800000 */
.L_x_189:
        /* <DEDUP_REMOVED lines=10> */
.L_x_192:
[----:B------:R-:W-:Y:S05]  /*6650*/  BSYNC B1 ;  /* 0x0000000000017941 */ /* 0x000fea0003800000 */
.L_x_191:
        /* <DEDUP_REMOVED lines=9> */
.L_x_194:
[----:B------:R-:W-:Y:S05]  /*66f0*/  BSYNC B1 ;  /* 0x0000000000017941 */ /* 0x000fea0003800000 */
.L_x_193:
        /* <DEDUP_REMOVED lines=9> */
.L_x_196:
[----:B------:R-:W-:Y:S05]  /*6790*/  BSYNC B1 ;  /* 0x0000000000017941 */ /* 0x000fea0003800000 */
.L_x_195:
        /* <DEDUP_REMOVED lines=10> */
.L_x_198:
[----:B------:R-:W-:Y:S05]  /*6840*/  BSYNC B1 ;  /* 0x0000000000017941 */ /* 0x000fea0003800000 */
.L_x_197:
        /* <DEDUP_REMOVED lines=10> */
.L_x_200:
[----:B------:R-:W-:Y:S05]  /*68f0*/  BSYNC B1 ;  /* 0x0000000000017941 */ /* 0x000fea0003800000 */
.L_x_199:
        /* <DEDUP_REMOVED lines=9> */
.L_x_202:
[----:B------:R-:W-:Y:S05]  /*6990*/  BSYNC B1 ;  /* 0x0000000000017941 */ /* 0x000fea0003800000 */
.L_x_201:
        /* <DEDUP_REMOVED lines=9> */
.L_x_204:
[----:B------:R-:W-:Y:S05]  /*6a30*/  BSYNC B1 ;  /* 0x0000000000017941 */ /* 0x000fea0003800000 */
.L_x_203:
        /* <DEDUP_REMOVED lines=10> */
.L_x_206:
[----:B------:R-:W-:Y:S05]  /*6ae0*/  BSYNC B1 ;  /* 0x0000000000017941 */ /* 0x000fea0003800000 */
.L_x_205:
        /* <DEDUP_REMOVED lines=10> */
.L_x_208:
[----:B------:R-:W-:Y:S05]  /*6b90*/  BSYNC B1 ;  /* 0x0000000000017941 */ /* 0x000fea0003800000 */
.L_x_207:
        /* <DEDUP_REMOVED lines=9> */
.L_x_210:
[----:B------:R-:W-:Y:S05]  /*6c30*/  BSYNC B1 ;  /* 0x0000000000017941 */ /* 0x000fea0003800000 */
.L_x_209:
        /* <DEDUP_REMOVED lines=9> */
.L_x_212:
[----:B------:R-:W-:Y:S05]  /*6cd0*/  BSYNC B1 ;  /* 0x0000000000017941 */ /* 0x000fea0003800000 */
.L_x_211:
        /* <DEDUP_REMOVED lines=10> */
.L_x_214:
[----:B------:R-:W-:Y:S05]  /*6d80*/  BSYNC B1 ;  /* 0x0000000000017941 */ /* 0x000fea0003800000 */
.L_x_213:
        /* <DEDUP_REMOVED lines=10> */
.L_x_216:
[----:B------:R-:W-:Y:S05]  /*6e30*/  BSYNC B1 ;  /* 0x0000000000017941 */ /* 0x000fea0003800000 */
.L_x_215:
        /* <DEDUP_REMOVED lines=9> */
.L_x_218:
[----:B------:R-:W-:Y:S05]  /*6ed0*/  BSYNC B1 ;  /* 0x0000000000017941 */ /* 0x000fea0003800000 */
.L_x_217:
        /* <DEDUP_REMOVED lines=9> */
.L_x_220:
[----:B------:R-:W-:Y:S05]  /*6f70*/  BSYNC B1 ;  /* 0x0000000000017941 */ /* 0x000fea0003800000 */
.L_x_219:
        /* <DEDUP_REMOVED lines=10> */
.L_x_222:
[----:B------:R-:W-:Y:S05]  /*7020*/  BSYNC B1 ;  /* 0x0000000000017941 */ /* 0x000fea0003800000 */
.L_x_221:
        /* <DEDUP_REMOVED lines=10> */
.L_x_224:
[----:B------:R-:W-:Y:S05]  /*70d0*/  BSYNC B1 ;  /* 0x0000000000017941 */ /* 0x000fea0003800000 */
.L_x_223:
        /* <DEDUP_REMOVED lines=9> */
.L_x_226:
[----:B------:R-:W-:Y:S05]  /*7170*/  BSYNC B1 ;  /* 0x0000000000017941 */ /* 0x000fea0003800000 */
.L_x_225:
        /* <DEDUP_REMOVED lines=9> */
.L_x_228:
[----:B------:R-:W-:Y:S05]  /*7210*/  BSYNC B1 ;  /* 0x0000000000017941 */ /* 0x000fea0003800000 */
.L_x_227:
        /* <DEDUP_REMOVED lines=10> */
.L_x_230:
[----:B------:R-:W-:Y:S05]  /*72c0*/  BSYNC B1 ;  /* 0x0000000000017941 */ /* 0x000fea0003800000 */
.L_x_229:
        /* <DEDUP_REMOVED lines=10> */
.L_x_232:
[----:B------:R-:W-:Y:S05]  /*7370*/  BSYNC B1 ;  /* 0x0000000000017941 */ /* 0x000fea0003800000 */
.L_x_231:
        /* <DEDUP_REMOVED lines=9> */
.L_x_234:
[----:B------:R-:W-:Y:S05]  /*7410*/  BSYNC B1 ;  /* 0x0000000000017941 */ /* 0x000fea0003800000 */
.L_x_233:
        /* <DEDUP_REMOVED lines=9> */
.L_x_236:
[----:B------:R-:W-:Y:S05]  /*74b0*/  BSYNC B1 ;  /* 0x0000000000017941 */ /* 0x000fea0003800000 */
.L_x_235:
        /* <DEDUP_REMOVED lines=10> */
.L_x_238:
[----:B------:R-:W-:Y:S05]  /*7560*/  BSYNC B1 ;  /* 0x0000000000017941 */ /* 0x000fea0003800000 */
.L_x_237:
        /* <DEDUP_REMOVED lines=10> */
.L_x_240:
[----:B------:R-:W-:Y:S05]  /*7610*/  BSYNC B1 ;  /* 0x0000000000017941 */ /* 0x000fea0003800000 */
.L_x_239:
        /* <DEDUP_REMOVED lines=9> */
.L_x_242:
[----:B------:R-:W-:Y:S05]  /*76b0*/  BSYNC B1 ;  /* 0x0000000000017941 */ /* 0x000fea0003800000 */
.L_x_241:
        /* <DEDUP_REMOVED lines=9> */
.L_x_244:
[----:B------:R-:W-:Y:S05]  /*7750*/  BSYNC B1 ;  /* 0x0000000000017941 */ /* 0x000fea0003800000 */
.L_x_243:
        /* <DEDUP_REMOVED lines=10> */
.L_x_246:
[----:B------:R-:W-:Y:S05]  /*7800*/  BSYNC B1 ;  /* 0x0000000000017941 */ /* 0x000fea0003800000 */
.L_x_245:
        /* <DEDUP_REMOVED lines=10> */
.L_x_248:
[----:B------:R-:W-:Y:S05]  /*78b0*/  BSYNC B1 ;  /* 0x0000000000017941 */ /* 0x000fea0003800000 */
.L_x_247:
        /* <DEDUP_REMOVED lines=9> */
.L_x_250:
[----:B------:R-:W-:Y:S05]  /*7950*/  BSYNC B1 ;  /* 0x0000000000017941 */ /* 0x000fea0003800000 */
.L_x_249:
        /* <DEDUP_REMOVED lines=9> */
.L_x_252:
[----:B------:R-:W-:Y:S05]  /*79f0*/  BSYNC B1 ;  /* 0x0000000000017941 */ /* 0x000fea0003800000 */
.L_x_251:
        /* <DEDUP_REMOVED lines=10> */
.L_x_254:
[----:B------:R-:W-:Y:S05]  /*7aa0*/  BSYNC B1 ;  /* 0x0000000000017941 */ /* 0x000fea0003800000 */
.L_x_253:
        /* <DEDUP_REMOVED lines=10> */
.L_x_256:
[----:B------:R-:W-:Y:S05]  /*7b50*/  BSYNC B1 ;  /* 0x0000000000017941 */ /* 0x000fea0003800000 */
.L_x_255:
        /* <DEDUP_REMOVED lines=9> */
.L_x_258:
[----:B------:R-:W-:Y:S05]  /*7bf0*/  BSYNC B1 ;  /* 0x0000000000017941 */ /* 0x000fea0003800000 */
.L_x_257:
        /* <DEDUP_REMOVED lines=9> */
.L_x_260:
[----:B------:R-:W-:Y:S05]  /*7c90*/  BSYNC B1 ;  /* 0x0000000000017941 */ /* 0x000fea0003800000 */
.L_x_259:
        /* <DEDUP_REMOVED lines=10> */
.L_x_262:
[----:B------:R-:W-:Y:S05]  /*7d40*/  BSYNC B1 ;  /* 0x0000000000017941 */ /* 0x000fea0003800000 */
.L_x_261:
        /* <DEDUP_REMOVED lines=10> */
.L_x_264:
[----:B------:R-:W-:Y:S05]  /*7df0*/  BSYNC B1 ;  /* 0x0000000000017941 */ /* 0x000fea0003800000 */
.L_x_263:
        /* <DEDUP_REMOVED lines=9> */
.L_x_266:
[----:B------:R-:W-:Y:S05]  /*7e90*/  BSYNC B1 ;  /* 0x0000000000017941 */ /* 0x000fea0003800000 */
.L_x_265:
        /* <DEDUP_REMOVED lines=9> */
.L_x_268:
[----:B------:R-:W-:Y:S05]  /*7f30*/  BSYNC B1 ;  /* 0x0000000000017941 */ /* 0x000fea0003800000 */
.L_x_267:
        /* <DEDUP_REMOVED lines=10> */
.L_x_270:
[----:B------:R-:W-:Y:S05]  /*7fe0*/  BSYNC B1 ;  /* 0x0000000000017941 */ /* 0x000fea0003800000 */
.L_x_269:
        /* <DEDUP_REMOVED lines=10> */
.L_x_272:
[----:B------:R-:W-:Y:S05]  /*8090*/  BSYNC B1 ;  /* 0x0000000000017941 */ /* 0x000fea0003800000 */
.L_x_271:
        /* <DEDUP_REMOVED lines=9> */
.L_x_274:
[----:B------:R-:W-:Y:S05]  /*8130*/  BSYNC B1 ;  /* 0x0000000000017941 */ /* 0x000fea0003800000 */
.L_x_273:
        /* <DEDUP_REMOVED lines=9> */
.L_x_276:
[----:B------:R-:W-:Y:S05]  /*81d0*/  BSYNC B1 ;  /* 0x0000000000017941 */ /* 0x000fea0003800000 */
.L_x_275:
        /* <DEDUP_REMOVED lines=10> */
.L_x_278:
[----:B------:R-:W-:Y:S05]  /*8280*/  BSYNC B1 ;  /* 0x0000000000017941 */ /* 0x000fea0003800000 */
.L_x_277:
        /* <DEDUP_REMOVED lines=10> */
.L_x_280:
[----:B------:R-:W-:Y:S05]  /*8330*/  BSYNC B1 ;  /* 0x0000000000017941 */ /* 0x000fea0003800000 */
.L_x_279:
        /* <DEDUP_REMOVED lines=9> */
.L_x_282:
[----:B------:R-:W-:Y:S05]  /*83d0*/  BSYNC B1 ;  /* 0x0000000000017941 */ /* 0x000fea0003800000 */
.L_x_281:
[----:B-----5:R-:W-:Y:S01]  /*83e0*/  LOP3.LUT R3, R18, 0xffffe000, RZ, 0xc0, !PT ;  /* 0xffffe00012037812 */ /* 0x020fe200078ec0ff */
[----:B0-----:R-:W-:Y:S01]  /*83f0*/  @P1 IMAD.MOV.U32 R4, RZ, RZ, R10 ;  /* 0x000000ffff041224 */ /* 0x001fe200078e000a */
[----:B------:R-:W-:Y:S01]  /*8400*/  ISETP.GT.AND P0, PT, R2, 0x8, P0 ;  /* 0x000000080200780c */ /* 0x000fe20000704270 */
[----:B------:R-:W-:Y:S01]  /*8410*/  @P1 IMAD.MOV.U32 R5, RZ, RZ, R11 ;  /* 0x000000ffff051224 */ /* 0x000fe200078e000b */
[----:B------:R-:W-:Y:S01]  /*8420*/  BSSY B1, `(.L_x_283) ;  /* 0x0000007000017945 */ /* 0x000fe20003800000 */
[----:B------:R-:W-:-:S04]  /*8430*/  FMUL R3, R3, R22 ;  /* 0x0000001603037220 */ /* 0x000fc80000400000 */
[----:B------:R-:W-:-:S05]  /*8440*/  FFMA R3, R150, R23, R3 ;  /* 0x0000001796037223 */ /* 0x000fca0000000003 */
[----:B------:R-:W-:-:S05]  /*8450*/  F2FP.TF32.F32.PACK_B R3, R3 ;  /* 0x00000003ff03723e */ /* 0x000fca00024050ff */
[----:B------:R0:W-:Y:S01]  /*8460*/  @P1 STG.E desc[UR48][R4.64+0x3e0], R3 ;  /* 0x0003e00304001986 */ /* 0x0001e2000c101930 */
[----:B------:R-:W-:Y:S05]  /*8470*/  @!P0 BRA `(.L_x_284) ;  /* 0x0000000000048947 */ /* 0x000fea0003800000 */
[----:B------:R0:W5:Y:S02]  /*8480*/  LDG.E.LTC128B R18, desc[UR48][R8.64+0x3e4] ;  /* 0x0003e43008127981 */ /* 0x000164000c1e1920 */
.L_x_284:
[----:B------:R-:W-:Y:S05]  /*8490*/  BSYNC B1 ;  /* 0x0000000000017941 */ /* 0x000fea0003800000 */
.L_x_283:
[----:B------:R-:W-:Y:S05]  /*84a0*/  @!P0 BRA `(.L_x_285) ;  /* 0x0000002400508947 */ /* 0x000fea0003800000 */
[----:B0----5:R-:W-:-:S05]  /*84b0*/  LOP3.LUT R3, R18, 0xffffe000, RZ, 0xc0, !PT ;  /* 0xffffe00012037812 */ /* 0x021fca00078ec0ff */
[----:B------:R-:W-:-:S04]  /*84c0*/  FMUL R0, R3, R22 ;  /* 0x0000001603007220 */ /* 0x000fc80000400000 */
[----:B------:R-:W-:-:S05]  /*84d0*/  FFMA R151, R151, R23, R0 ;  /* 0x0000001797977223 */ /* 0x000fca0000000000 */
[----:B------:R-:W-:-:S05]  /*84e0*/  F2FP.TF32.F32.PACK_B R151, R151 ;  /* 0x00000097ff97723e */ /* 0x000fca00024050ff */
[----:B------:R0:W-:Y:S01]  /*84f0*/  STG.E desc[UR48][R10.64+0x3e4], R151 ;  /* 0x0003e4970a007986 */ /* 0x0001e2000c101930 */
[----:B------:R-:W-:Y:S05]  /*8500*/  BRA `(.L_x_285) ;  /* 0x0000002400387947 */ /* 0x000fea0003800000 */
.L_x_32:
[----:B------:R-:W-:Y:S01]  /*8510*/  ULDC.64 UR4, c[0x0][0x5c0] ;  /* 0x0001700000047ab9 */ /* 0x000fe20000000a00 */
[----:B------:R-:W-:Y:S01]  /*8520*/  ISETP.GT.AND P1, PT, R0, 0x1, PT ;  /* 0x000000010000780c */ /* 0x000fe20003f24270 */
[-C--:B------:R-:W-:Y:S01]  /*8530*/  FMUL R3, R24, R23.reuse ;  /* 0x0000001718037220 */ /* 0x080fe20000400000 */
[----:B------:R-:W-:Y:S01]  /*8540*/  LEA R4, P0, R170, UR4, 0x2 ;  /* 0x00000004aa047c11 */ /* 0x000fe2000f8010ff */
[-C--:B------:R-:W-:Y:S01]  /*8550*/  FMUL R25, R25, R23.reuse ;  /* 0x0000001719197220 */ /* 0x080fe20000400000 */
[----:B------:R-:W-:Y:S01]  /*8560*/  ISETP.GT.AND P3, PT, R2, RZ, P1 ;  /* 0x000000ff0200720c */ /* 0x000fe20000f64270 */
[----:B------:R-:W-:Y:S01]  /*8570*/  FMUL R9, R26, R23 ;  /* 0x000000171a097220 */ /* 0x000fe20000400000 */
[----:B------:R-:W-:Y:S01]  /*8580*/  F2FP.TF32.F32.PACK_B R3, R3 ;  /* 0x00000003ff03723e */ /* 0x000fe200024050ff */
[-C--:B------:R-:W-:Y:S01]  /*8590*/  FMUL R27, R27, R23.reuse ;  /* 0x000000171b1b7220 */ /* 0x080fe20000400000 */
[----:B------:R-:W-:Y:S01]  /*85a0*/  LEA.HI.X R5, R170, UR5, R175, 0x2, P0 ;  /* 0x00000005aa057c11 */ /* 0x000fe200080f14af */
[-C--:B------:R-:W-:Y:S01]  /*85b0*/  FMUL R29, R29, R23.reuse ;  /* 0x000000171d1d7220 */ /* 0x080fe20000400000 */
[----:B------:R-:W-:Y:S01]  /*85c0*/  ISETP.GT.AND P2, PT, R2, 0x8, P2 ;  /* 0x000000080200780c */ /* 0x000fe20001744270 */
[-C--:B------:R-:W-:Y:S01]  /*85d0*/  FMUL R31, R31, R23.reuse ;  /* 0x000000171f1f7220 */ /* 0x080fe20000400000 */
[----:B------:R-:W-:Y:S01]  /*85e0*/  ISETP.GT.AND P0, PT, R0, 0x8, PT ;  /* 0x000000080000780c */ /* 0x000fe20003f04270 */
[----:B------:R0:W-:Y:S01]  /*85f0*/  @P4 STG.E desc[UR48][R4.64], R3 ;  /* 0x0000000304004986 */ /* 0x0001e2000c101930 */
[C---:B------:R-:W-:Y:S01]  /*8600*/  SHF.L.U64.HI R11, R10.reuse, 0x5, R11 ;  /* 0x000000050a0b7819 */ /* 0x040fe2000001020b */
[-C--:B------:R-:W-:Y:S01]  /*8610*/  FMUL R33, R33, R23.reuse ;  /* 0x0000001721217220 */ /* 0x080fe20000400000 */
[----:B------:R-:W-:Y:S01]  /*8620*/  LEA R6, P4, R10, R4, 0x5 ;  /* 0x000000040a067211 */ /* 0x000fe200078828ff */
[----:B------:R-:W-:Y:S01]  /*8630*/  FMUL R35, R35, R23 ;  /* 0x0000001723237220 */ /* 0x000fe20000400000 */
[----:B------:R-:W-:Y:S01]  /*8640*/  F2FP.TF32.F32.PACK_B R25, R25 ;  /* 0x00000019ff19723e */ /* 0x000fe200024050ff */
[----:B------:R-:W-:Y:S01]  /*8650*/  FMUL R37, R37, R23 ;  /* 0x0000001725257220 */ /* 0x000fe20000400000 */
[C---:B------:R-:W-:Y:S01]  /*8660*/  ISETP.GT.AND P1, PT, R2.reuse, 0x8, P1 ;  /* 0x000000080200780c */ /* 0x040fe20000f24270 */
[----:B------:R-:W-:Y:S01]  /*8670*/  IMAD.X R7, R11, 0x1, R5, P4 ;  /* 0x000000010b077824 */ /* 0x000fe200020e0605 */
[----:B------:R-:W-:Y:S01]  /*8680*/  ISETP.GT.AND P5, PT, R2, RZ, P0 ;  /* 0x000000ff0200720c */ /* 0x000fe200007a4270 */
[----:B------:R-:W-:Y:S01]  /*8690*/  @P3 STG.E desc[UR48][R4.64+0x4], R25 ;  /* 0x0000041904003986 */ /* 0x000fe2000c101930 */
[----:B------:R-:W-:Y:S01]  /*86a0*/  F2FP.TF32.F32.PACK_B R9, R9 ;  /* 0x00000009ff09723e */ /* 0x000fe200024050ff */
[-C--:B0-----:R-:W-:Y:S01]  /*86b0*/  FMUL R3, R28, R23.reuse ;  /* 0x000000171c037220 */ /* 0x081fe20000400000 */
[----:B------:R-:W-:Y:S01]  /*86c0*/  ISETP.GT.AND P3, PT, R0, 0x9, PT ;  /* 0x000000090000780c */ /* 0x000fe20003f64270 */
[----:B------:R-:W-:Y:S01]  /*86d0*/  FMUL R11, R30, R23 ;  /* 0x000000171e0b7220 */ /* 0x000fe20000400000 */
[----:B------:R-:W-:Y:S01]  /*86e0*/  F2FP.TF32.F32.PACK_B R27, R27 ;  /* 0x0000001bff1b723e */ /* 0x000fe200024050ff */
[----:B------:R0:W-:Y:S01]  /*86f0*/  @P2 STG.E desc[UR48][R6.64], R9 ;  /* 0x0000000906002986 */ /* 0x0001e2000c101930 */
[----:B------:R-:W-:Y:S01]  /*8700*/  F2FP.TF32.F32.PACK_B R3, R3 ;  /* 0x00000003ff03723e */ /* 0x000fe200024050ff */
[-C--:B------:R-:W-:Y:S01]  /*8710*/  FMUL R39, R39, R23.reuse ;  /* 0x0000001727277220 */ /* 0x080fe20000400000 */
[C---:B------:R-:W-:Y:S01]  /*8720*/  ISETP.GT.AND P4, PT, R2.reuse, RZ, P3 ;  /* 0x000000ff0200720c */ /* 0x040fe20001f84270 */
[----:B------:R-:W-:Y:S01]  /*8730*/  @P1 STG.E desc[UR48][R6.64+0x4], R27 ;  /* 0x0000041b06001986 */ /* 0x000fe2000c101930 */
[----:B------:R-:W-:Y:S01]  /*8740*/  ISETP.GT.AND P2, PT, R2, 0x8, P0 ;  /* 0x000000080200780c */ /* 0x000fe20000744270 */
[-C--:B------:R-:W-:Y:S01]  /*8750*/  FMUL R41, R41, R23.reuse ;  /* 0x0000001729297220 */ /* 0x080fe20000400000 */
[----:B------:R-:W-:Y:S01]  /*8760*/  ISETP.GT.AND P0, PT, R0, 0x10, PT ;  /* 0x000000100000780c */ /* 0x000fe20003f04270 */
[----:B------:R1:W-:Y:S01]  /*8770*/  @P5 STG.E desc[UR48][R4.64+0x20], R3 ;  /* 0x0000200304005986 */ /* 0x0003e2000c101930 */
[C---:B------:R-:W-:Y:S01]  /*8780*/  ISETP.GT.AND P3, PT, R2.reuse, 0x8, P3 ;  /* 0x000000080200780c */ /* 0x040fe20001f64270 */
[-C--:B------:R-:W-:Y:S01]  /*8790*/  FMUL R43, R43, R23.reuse ;  /* 0x000000172b2b7220 */ /* 0x080fe20000400000 */
[----:B------:R-:W-:Y:S01]  /*87a0*/  ISETP.GT.AND P5, PT, R2, RZ, P0 ;  /* 0x000000ff0200720c */ /* 0x000fe200007a4270 */
[----:B0-----:R-:W-:Y:S01]  /*87b0*/  FMUL R9, R34, R23 ;  /* 0x0000001722097220 */ /* 0x001fe20000400000 */
[----:B------:R-:W-:Y:S01]  /*87c0*/  F2FP.TF32.F32.PACK_B R29, R29 ;  /* 0x0000001dff1d723e */ /* 0x000fe200024050ff */
[----:B------:R-:W-:Y:S01]  /*87d0*/  FMUL R45, R45, R23 ;  /* 0x000000172d2d7220 */ /* 0x000fe20000400000 */
[----:B------:R-:W-:Y:S01]  /*87e0*/  F2FP.TF32.F32.PACK_B R11, R11 ;  /* 0x0000000bff0b723e */ /* 0x000fe200024050ff */
[----:B------:R-:W-:Y:S01]  /*87f0*/  FMUL R47, R47, R23 ;  /* 0x000000172f2f7220 */ /* 0x000fe20000400000 */
[----:B------:R-:W-:Y:S01]  /*8800*/  ISETP.GT.AND P1, PT, R0, 0x11, PT ;  /* 0x000000110000780c */ /* 0x000fe20003f24270 */
[----:B------:R-:W-:Y:S01]  /*8810*/  @P4 STG.E desc[UR48][R4.64+0x24], R29 ;  /* 0x0000241d04004986 */ /* 0x000fe2000c101930 */
[----:B------:R-:W-:Y:S01]  /*8820*/  F2FP.TF32.F32.PACK_B R31, R31 ;  /* 0x0000001fff1f723e */ /* 0x000fe200024050ff */
[-C--:B-1----:R-:W-:Y:S01]  /*8830*/  FMUL R3, R32, R23.reuse ;  /* 0x0000001720037220 */ /* 0x082fe20000400000 */
[C---:B------:R-:W-:Y:S01]  /*8840*/  ISETP.GT.AND P4, PT, R2.reuse, RZ, P1 ;  /* 0x000000ff0200720c */ /* 0x040fe20000f84270 */
[----:B------:R0:W-:Y:S01]  /*8850*/  @P2 STG.E desc[UR48][R6.64+0x20], R11 ;  /* 0x0000200b06002986 */ /* 0x0001e2000c101930 */
[----:B------:R-:W-:Y:S01]  /*8860*/  ISETP.GT.AND P2, PT, R2, 0x8, P0 ;  /* 0x000000080200780c */ /* 0x000fe20000744270 */
[----:B------:R-:W-:Y:S01]  /*8870*/  FMUL R49, R49, R23 ;  /* 0x0000001731317220 */ /* 0x000fe20000400000 */
[----:B------:R-:W-:Y:S01]  /*8880*/  F2FP.TF32.F32.PACK_B R3, R3 ;  /* 0x00000003ff03723e */ /* 0x000fe200024050ff */
[----:B------:R-:W-:Y:S01]  /*8890*/  @P3 STG.E desc[UR48][R6.64+0x24], R31 ;  /* 0x0000241f06003986 */ /* 0x000fe2000c101930 */
[----:B------:R-:W-:Y:S01]  /*88a0*/  ISETP.GT.AND P0, PT, R0, 0x18, PT ;  /* 0x000000180000780c */ /* 0x000fe20003f04270 */
[-C--:B------:R-:W-:Y:S01]  /*88b0*/  FMUL R51, R51, R23.reuse ;  /* 0x0000001733337220 */ /* 0x080fe20000400000 */
[C---:B------:R-:W-:Y:S01]  /*88c0*/  ISETP.GT.AND P3, PT, R2.reuse, 0x8, P1 ;  /* 0x000000080200780c */ /* 0x040fe20000f64270 */
[----:B------:R1:W-:Y:S01]  /*88d0*/  @P5 STG.E desc[UR48][R4.64+0x40], R3 ;  /* 0x0000400304005986 */ /* 0x0003e2000c101930 */
[----:B------:R-:W-:Y:S01]  /*88e0*/  ISETP.GT.AND P5, PT, R2, RZ, P0 ;  /* 0x000000ff0200720c */ /* 0x000fe200007a4270 */
[----:B------:R-:W-:Y:S01]  /*88f0*/  FMUL R53, R53, R23 ;  /* 0x0000001735357220 */ /* 0x000fe20000400000 */
[----:B------:R-:W-:Y:S01]  /*8900*/  F2FP.TF32.F32.PACK_B R33, R33 ;  /* 0x00000021ff21723e */ /* 0x000fe200024050ff */
[----:B0-----:R-:W-:Y:S01]  /*8910*/  FMUL R11, R38, R23 ;  /* 0x00000017260b7220 */ /* 0x001fe20000400000 */
[----:B------:R-:W-:Y:S01]  /*8920*/  F2FP.TF32.F32.PACK_B R9, R9 ;  /* 0x00000009ff09723e */ /* 0x000fe200024050ff */
[----:B------:R-:W-:Y:S01]  /*8930*/  FMUL R55, R55, R23 ;  /* 0x0000001737377220 */ /* 0x000fe20000400000 */
[----:B------:R-:W-:Y:S01]  /*8940*/  ISETP.GT.AND P1, PT, R0, 0x19, PT ;  /* 0x000000190000780c */ /* 0x000fe20003f24270 */
[----:B------:R-:W-:Y:S01]  /*8950*/  @P4 STG.E desc[UR48][R4.64+0x44], R33 ;  /* 0x0000442104004986 */ /* 0x000fe2000c101930 */
[----:B------:R-:W-:Y:S01]  /*8960*/  F2FP.TF32.F32.PACK_B R35, R35 ;  /* 0x00000023ff23723e */ /* 0x000fe200024050ff */
[-C--:B------:R-:W-:Y:S01]  /*8970*/  FMUL R57, R57, R23.reuse ;  /* 0x0000001739397220 */ /* 0x080fe20000400000 */
[----:B------:R-:W-:Y:S01]  /*8980*/  ISETP.GT.AND P4, PT, R2, RZ, P1 ;  /* 0x000000ff0200720c */ /* 0x000fe20000f84270 */
[-C--:B-1----:R-:W-:Y:S01]  /*8990*/  FMUL R3, R36, R23.reuse ;  /* 0x0000001724037220 */ /* 0x082fe20000400000 */
[----:B------:R0:W-:Y:S01]  /*89a0*/  @P2 STG.E desc[UR48][R6.64+0x40], R9 ;  /* 0x0000400906002986 */ /* 0x0001e2000c101930 */
[----:B------:R-:W-:Y:S01]  /*89b0*/  ISETP.GT.AND P2, PT, R2, 0x8, P0 ;  /* 0x000000080200780c */ /* 0x000fe20000744270 */
[----:B------:R-:W-:Y:S01]  /*89c0*/  FMUL R59, R59, R23 ;  /* 0x000000173b3b7220 */ /* 0x000fe20000400000 */
[----:B------:R-:W-:Y:S01]  /*89d0*/  ISETP.GT.AND P0, PT, R0, 0x20, PT ;  /* 0x000000200000780c */ /* 0x000fe20003f04270 */
[----:B------:R-:W-:Y:S01]  /*89e0*/  @P3 STG.E desc[UR48][R6.64+0x44], R35 ;  /* 0x0000442306003986 */ /* 0x000fe2000c101930 */
[----:B------:R-:W-:Y:S01]  /*89f0*/  F2FP.TF32.F32.PACK_B R3, R3 ;  /* 0x00000003ff03723e */ /* 0x000fe200024050ff */
[-C--:B------:R-:W-:Y:S01]  /*8a00*/  FMUL R61, R61, R23.reuse ;  /* 0x000000173d3d7220 */ /* 0x080fe20000400000 */
[C---:B------:R-:W-:Y:S01]  /*8a10*/  ISETP.GT.AND P3, PT, R2.reuse, 0x8, P1 ;  /* 0x000000080200780c */ /* 0x040fe20000f64270 */
[----:B------:R-:W-:Y:S01]  /*8a20*/  FMUL R63, R63, R23 ;  /* 0x000000173f3f7220 */ /* 0x000fe20000400000 */
[----:B------:R-:W-:Y:S01]  /*8a30*/  F2FP.TF32.F32.PACK_B R37, R37 ;  /* 0x00000025ff25723e */ /* 0x000fe200024050ff */
[----:B------:R1:W-:Y:S01]  /*8a40*/  @P5 STG.E desc[UR48][R4.64+0x60], R3 ;  /* 0x0000600304005986 */ /* 0x0003e2000c101930 */
[----:B------:R-:W-:Y:S01]  /*8a50*/  ISETP.GT.AND P5, PT, R2, RZ, P0 ;  /* 0x000000ff0200720c */ /* 0x000fe200007a4270 */
[----:B0-----:R-:W-:Y:S01]  /*8a60*/  FMUL R9, R42, R23 ;  /* 0x000000172a097220 */ /* 0x001fe20000400000 */
[----:B------:R-:W-:Y:S01]  /*8a70*/  F2FP.TF32.F32.PACK_B R11, R11 ;  /* 0x0000000bff0b723e */ /* 0x000fe200024050ff */
[----:B------:R-:W-:Y:S01]  /*8a80*/  @P4 STG.E desc[UR48][R4.64+0x64], R37 ;  /* 0x0000642504004986 */ /* 0x000fe2000c101930 */
[----:B------:R-:W-:Y:S01]  /*8a90*/  ISETP.GT.AND P1, PT, R0, 0x21, PT ;  /* 0x000000210000780c */ /* 0x000fe20003f24270 */
[----:B------:R-:W-:Y:S01]  /*8aa0*/  FMUL R65, R65, R23 ;  /* 0x0000001741417220 */ /* 0x000fe20000400000 */
[----:B------:R-:W-:Y:S01]  /*8ab0*/  F2FP.TF32.F32.PACK_B R39, R39 ;  /* 0x00000027ff27723e */ /* 0x000fe200024050ff */
[----:B------:R0:W-:Y:S01]  /*8ac0*/  @P2 STG.E desc[UR48][R6.64+0x60], R11 ;  /* 0x0000600b06002986 */ /* 0x0001e2000c101930 */
[C---:B------:R-:W-:Y:S01]  /*8ad0*/  ISETP.GT.AND P4, PT, R2.reuse, RZ, P1 ;  /* 0x000000ff0200720c */ /* 0x040fe20000f84270 */
[-C--:B------:R-:W-:Y:S01]  /*8ae0*/  FMUL R67, R67, R23.reuse ;  /* 0x0000001743437220 */ /* 0x080fe20000400000 */
[----:B------:R-:W-:Y:S01]  /*8af0*/  ISETP.GT.AND P2, PT, R2, 0x8, P0 ;  /* 0x000000080200780c */ /* 0x000fe20000744270 */
[-C--:B-1----:R-:W-:Y:S01]  /*8b00*/  FMUL R3, R40, R23.reuse ;  /* 0x0000001728037220 */ /* 0x082fe20000400000 */
[----:B------:R-:W-:Y:S01]  /*8b10*/  ISETP.GT.AND P0, PT, R0, 0x28, PT ;  /* 0x000000280000780c */ /* 0x000fe20003f04270 */
[----:B------:R-:W-:Y:S01]  /*8b20*/  @P3 STG.E desc[UR48][R6.64+0x64], R39 ;  /* 0x0000642706003986 */ /* 0x000fe2000c101930 */
[----:B------:R-:W-:Y:S01]  /*8b30*/  ISETP.GT.AND P3, PT, R2, 0x8, P1 ;  /* 0x000000080200780c */ /* 0x000fe20000f64270 */
[----:B------:R-:W-:Y:S01]  /*8b40*/  FMUL R69, R69, R23 ;  /* 0x0000001745457220 */ /* 0x000fe20000400000 */
[----:B------:R-:W-:Y:S01]  /*8b50*/  F2FP.TF32.F32.PACK_B R3, R3 ;  /* 0x00000003ff03723e */ /* 0x000fe200024050ff */
[----:B------:R-:W-:Y:S01]  /*8b60*/  FMUL R71, R71, R23 ;  /* 0x0000001747477220 */ /* 0x000fe20000400000 */
[----:B------:R-:W-:Y:S01]  /*8b70*/  F2FP.TF32.F32.PACK_B R41, R41 ;  /* 0x00000029ff29723e */ /* 0x000fe200024050ff */
[----:B0-----:R-:W-:Y:S01]  /*8b80*/  FMUL R11, R46, R23 ;  /* 0x000000172e0b7220 */ /* 0x001fe20000400000 */
[----:B------:R-:W-:Y:S01]  /*8b90*/  F2FP.TF32.F32.PACK_B R9, R9 ;  /* 0x00000009ff09723e */ /* 0x000fe200024050ff */
[----:B------:R0:W-:Y:S01]  /*8ba0*/  @P5 STG.E desc[UR48][R4.64+0x80], R3 ;  /* 0x0000800304005986 */ /* 0x0001e2000c101930 */
[----:B------:R-:W-:Y:S01]  /*8bb0*/  ISETP.GT.AND P5, PT, R2, RZ, P0 ;  /* 0x000000ff0200720c */ /* 0x000fe200007a4270 */
[----:B------:R-:W-:Y:S01]  /*8bc0*/  FMUL R73, R73, R23 ;  /* 0x0000001749497220 */ /* 0x000fe20000400000 */
[----:B------:R-:W-:Y:S01]  /*8bd0*/  ISETP.GT.AND P1, PT, R0, 0x29, PT ;  /* 0x000000290000780c */ /* 0x000fe20003f24270 */
[----:B------:R-:W-:Y:S01]  /*8be0*/  @P4 STG.E desc[UR48][R4.64+0x84], R41 ;  /* 0x0000842904004986 */ /* 0x000fe2000c101930 */
[----:B------:R-:W-:Y:S01]  /*8bf0*/  F2FP.TF32.F32.PACK_B R43, R43 ;  /* 0x0000002bff2b723e */ /* 0x000fe200024050ff */
[-C--:B------:R-:W-:Y:S01]  /*8c00*/  FMUL R75, R75, R23.reuse ;  /* 0x000000174b4b7220 */ /* 0x080fe20000400000 */
[C---:B------:R-:W-:Y:S01]  /*8c10*/  ISETP.GT.AND P4, PT, R2.reuse, RZ, P1 ;  /* 0x000000ff0200720c */ /* 0x040fe20000f84270 */
[----:B------:R1:W-:Y:S01]  /*8c20*/  @P2 STG.E desc[UR48][R6.64+0x80], R9 ;  /* 0x0000800906002986 */ /* 0x0003e2000c101930 */
[----:B------:R-:W-:Y:S01]  /*8c30*/  ISETP.GT.AND P2, PT, R2, 0x8, P0 ;  /* 0x000000080200780c */ /* 0x000fe20000744270 */
[-C--:B------:R-:W-:Y:S01]  /*8c40*/  FMUL R77, R77, R23.reuse ;  /* 0x000000174d4d7220 */ /* 0x080fe20000400000 */
[----:B------:R-:W-:Y:S01]  /*8c50*/  ISETP.GT.AND P0, PT, R0, 0x30, PT ;  /* 0x000000300000780c */ /* 0x000fe20003f04270 */
[-C--:B0-----:R-:W-:Y:S01]  /*8c60*/  FMUL R3, R44, R23.reuse ;  /* 0x000000172c037220 */ /* 0x081fe20000400000 */
[----:B------:R-:W-:Y:S01]  /*8c70*/  @P3 STG.E desc[UR48][R6.64+0x84], R43 ;  /* 0x0000842b06003986 */ /* 0x000fe2000c101930 */
[----:B------:R-:W-:Y:S01]  /*8c80*/  ISETP.GT.AND P3, PT, R2, 0x8, P1 ;  /* 0x000000080200780c */ /* 0x000fe20000f64270 */
[----:B------:R-:W-:Y:S01]  /*8c90*/  FMUL R79, R79, R23 ;  /* 0x000000174f4f7220 */ /* 0x000fe20000400000 */
[----:B------:R-:W-:Y:S01]  /*8ca0*/  F2FP.TF32.F32.PACK_B R45, R45 ;  /* 0x0000002dff2d723e */ /* 0x000fe200024050ff */
[----:B------:R-:W-:Y:S01]  /*8cb0*/  FMUL R81, R81, R23 ;  /* 0x0000001751517220 */ /* 0x000fe20000400000 */
[----:B------:R-:W-:Y:S01]  /*8cc0*/  F2FP.TF32.F32.PACK_B R3, R3 ;  /* 0x00000003ff03723e */ /* 0x000fe200024050ff */
[----:B------:R-:W-:Y:S01]  /*8cd0*/  FMUL R83, R83, R23 ;  /* 0x0000001753537220 */ /* 0x000fe20000400000 */
[----:B------:R-:W-:Y:S01]  /*8ce0*/  F2FP.TF32.F32.PACK_B R11, R11 ;  /* 0x0000000bff0b723e */ /* 0x000fe200024050ff */
[-C--:B-1----:R-:W-:Y:S01]  /*8cf0*/  FMUL R9, R50, R23.reuse ;  /* 0x0000001732097220 */ /* 0x082fe20000400000 */
[----:B------:R-:W-:Y:S01]  /*8d00*/  ISETP.GT.AND P1, PT, R0, 0x31, PT ;  /* 0x000000310000780c */ /* 0x000fe20003f24270 */
[----:B------:R0:W-:Y:S01]  /*8d10*/  @P5 STG.E desc[UR48][R4.64+0xa0], R3 ;  /* 0x0000a00304005986 */ /* 0x0001e2000c101930 */
[C---:B------:R-:W-:Y:S01]  /*8d20*/  ISETP.GT.AND P5, PT, R2.reuse, RZ, P0 ;  /* 0x000000ff0200720c */ /* 0x040fe200007a4270 */
[----:B------:R-:W-:Y:S01]  /*8d30*/  FMUL R85, R85, R23 ;  /* 0x0000001755557220 */ /* 0x000fe20000400000 */
[----:B------:R-:W-:Y:S01]  /*8d40*/  F2FP.TF32.F32.PACK_B R47, R47 ;  /* 0x0000002fff2f723e */ /* 0x000fe200024050ff */
[----:B------:R-:W-:Y:S01]  /*8d50*/  @P4 STG.E desc[UR48][R4.64+0xa4], R45 ;  /* 0x0000a42d04004986 */ /* 0x000fe2000c101930 */
[C---:B------:R-:W-:Y:S01]  /*8d60*/  ISETP.GT.AND P4, PT, R2.reuse, RZ, P1 ;  /* 0x000000ff0200720c */ /* 0x040fe20000f84270 */
[----:B------:R-:W-:Y:S01]  /*8d70*/  FMUL R87, R87, R23 ;  /* 0x0000001757577220 */ /* 0x000fe20000400000 */
[----:B------:R-:W-:Y:S01]  /*8d80*/  F2FP.TF32.F32.PACK_B R49, R49 ;  /* 0x00000031ff31723e */ /* 0x000fe200024050ff */
        /* <DEDUP_REMOVED lines=11> */
[-C--:B------:R-:W-:Y:S01]  /*8e40*/  FMUL R95, R95, R23.reuse ;  /* 0x000000175f5f7220 */ /* 0x080fe20000400000 */
[----:B------:R-:W-:Y:S01]  /*8e50*/  ISETP.GT.AND P1, PT, R0, 0x39, PT ;  /* 0x000000390000780c */ /* 0x000fe20003f24270 */
[----:B-1----:R-:W-:Y:S01]  /*8e60*/  FMUL R11, R54, R23 ;  /* 0x00000017360b7220 */ /* 0x002fe20000400000 */
[----:B------:R-:W-:Y:S01]  /*8e70*/  F2FP.TF32.F32.PACK_B R51, R51 ;  /* 0x00000033ff33723e */ /* 0x000fe200024050ff */
        /* <DEDUP_REMOVED lines=15> */
[-C--:B------:R-:W-:Y:S01]  /*8f70*/  FMUL R103, R103, R23.reuse ;  /* 0x0000001767677220 */ /* 0x080fe20000400000 */
[----:B------:R-:W-:Y:S01]  /*8f80*/  ISETP.GT.AND P1, PT, R0, 0x41, PT ;  /* 0x000000410000780c */ /* 0x000fe20003f24270 */
[----:B------:R-:W-:Y:S01]  /*8f90*/  FMUL R105, R105, R23 ;  /* 0x0000001769697220 */ /* 0x000fe20000400000 */
[----:B------:R-:W-:Y:S01]  /*8fa0*/  F2FP.TF32.F32.PACK_B R3, R3 ;  /* 0x00000003ff03723e */ /* 0x000fe200024050ff */
[----:B------:R-:W-:Y:S01]  /*8fb0*/  FMUL R107, R107, R23 ;  /* 0x000000176b6b7220 */ /* 0x000fe20000400000 */
[----:B------:R-:W-:Y:S01]  /*8fc0*/  F2FP.TF32.F32.PACK_B R55, R55 ;  /* 0x00000037ff37723e */ /* 0x000fe200024050ff */
        /* <DEDUP_REMOVED lines=21> */
[-C--:B------:R-:W-:Y:S01]  /*9120*/  FMUL R119, R119, R23.reuse ;  /* 0x0000001777777220 */ /* 0x080fe20000400000 */
[----:B-1----:R-:W-:Y:S01]  /*9130*/  FMUL R11, R62, R23 ;  /* 0x000000173e0b7220 */ /* 0x002fe20000400000 */
[----:B------:R-:W-:Y:S01]  /*9140*/  F2FP.TF32.F32.PACK_B R61, R61 ;  /* 0x0000003dff3d723e */ /* 0x000fe200024050ff */
[-C--:B------:R-:W-:Y:S01]  /*9150*/  FMUL R121, R121, R23.reuse ;  /* 0x0000001779797220 */ /* 0x080fe20000400000 */
        /* <DEDUP_REMOVED lines=51> */
[----:B------:R-:W-:Y:S01]  /*9490*/  ISETP.GT.AND P4, PT, R2, RZ, P1 ;  /* 0x000000ff0200720c */ /* 0x000fe20000f84270 */
[----:B------:R-:W-:Y:S01]  /*94a0*/  FMUL R15, R150, R23 ;  /* 0x00000017960f7220 */ /* 0x000fe20000400000 */
[----:B------:R-:W-:Y:S01]  /*94b0*/  F2FP.TF32.F32.PACK_B R71, R71 ;  /* 0x00000047ff47723e */ /* 0x000fe200024050ff */
[----:B------:R1:W-:Y:S01]  /*94c0*/  @P2 STG.E desc[UR48][R6.64+0x140], R9 ;  /* 0x0001400906002986 */ /* 0x0003e2000c101930 */
[----:B------:R-:W-:Y:S01]  /*94d0*/  ISETP.GT.AND P2, PT, R2, 0x8, P0 ;  /* 0x000000080200780c */ /* 0x000fe20000744270 */
[-C--:B------:R-:W-:Y:S01]  /*94e0*/  FMUL R151, R151, R23.reuse ;  /* 0x0000001797977220 */ /* 0x080fe20000400000 */
[----:B------:R-:W-:Y:S01]  /*94f0*/  ISETP.GT.AND P0, PT, R0, 0x60, PT ;  /* 0x000000600000780c */ /* 0x000fe20003f04270 */
[----:B0-----:R-:W-:Y:S01]  /*9500*/  FMUL R3, R68, R23 ;  /* 0x0000001744037220 */ /* 0x001fe20000400000 */
[----:B------:R-:W-:Y:S01]  /*9510*/  @P3 STG.E desc[UR48][R6.64+0x144], R67 ;  /* 0x0001444306003986 */ /* 0x000fe2000c101930 */
[----:B------:R-:W-:-:S02]  /*9520*/  ISETP.GT.AND P3, PT, R2, 0x8, P1 ;  /* 0x000000080200780c */ /* 0x000fc40000f64270 */
[----:B------:R-:W-:Y:S02]  /*9530*/  ISETP.GT.AND P1, PT, R0, 0x61, PT ;  /* 0x000000610000780c */ /* 0x000fe40003f24270 */
[----:B------:R-:W-:Y:S01]  /*9540*/  F2FP.TF32.F32.PACK_B R3, R3 ;  /* 0x00000003ff03723e */ /* 0x000fe200024050ff */
[----:B-1----:R-:W-:Y:S01]  /*9550*/  FMUL R9, R74, R23 ;  /* 0x000000174a097220 */ /* 0x002fe20000400000 */
[----:B------:R-:W-:-:S03]  /*9560*/  F2FP.TF32.F32.PACK_B R73, R73 ;  /* 0x00000049ff49723e */ /* 0x000fc600024050ff */
[----:B------:R0:W-:Y:S01]  /*9570*/  @P5 STG.E desc[UR48][R4.64+0x160], R3 ;  /* 0x0001600304005986 */ /* 0x0001e2000c101930 */
[C---:B------:R-:W-:Y:S02]  /*9580*/  ISETP.GT.AND P5, PT, R2.reuse, RZ, P0 ;  /* 0x000000ff0200720c */ /* 0x040fe400007a4270 */
[----:B------:R-:W-:Y:S01]  /*9590*/  F2FP.TF32.F32.PACK_B R9, R9 ;  /* 0x00000009ff09723e */ /* 0x000fe200024050ff */
[----:B------:R-:W-:Y:S01]  /*95a0*/  @P4 STG.E desc[UR48][R4.64+0x164], R69 ;  /* 0x0001644504004986 */ /* 0x000fe2000c101930 */
[C---:B------:R-:W-:Y:S02]  /*95b0*/  ISETP.GT.AND P4, PT, R2.reuse, RZ, P1 ;  /* 0x000000ff0200720c */ /* 0x040fe40000f84270 */
[----:B------:R-:W-:Y:S01]  /*95c0*/  F2FP.TF32.F32.PACK_B R75, R75 ;  /* 0x0000004bff4b723e */ /* 0x000fe200024050ff */
[----:B------:R1:W-:Y:S01]  /*95d0*/  @P2 STG.E desc[UR48][R6.64+0x160], R11 ;  /* 0x0001600b06002986 */ /* 0x0003e2000c101930 */
[----:B------:R-:W-:Y:S02]  /*95e0*/  ISETP.GT.AND P2, PT, R2, 0x8, P0 ;  /* 0x000000080200780c */ /* 0x000fe40000744270 */
        /* <DEDUP_REMOVED lines=250> */
[----:B------:R-:W-:Y:S01]  /*a590*/  ISETP.GT.AND P0, PT, R2, 0x8, P0 ;  /* 0x000000080200780c */ /* 0x000fe20000704270 */
[----:B------:R-:W-:Y:S01]  /*a5a0*/  @P4 STG.E desc[UR48][R4.64+0x364], R133 ;  /* 0x0003648504004986 */ /* 0x000fe2000c101930 */
[----:B------:R-:W-:Y:S02]  /*a5b0*/  ISETP.GT.AND P4, PT, R0, 0xe9, PT ;  /* 0x000000e90000780c */ /* 0x000fe40003f84270 */
[----:B------:R-:W-:Y:S01]  /*a5c0*/  F2FP.TF32.F32.PACK_B R9, R9 ;  /* 0x00000009ff09723e */ /* 0x000fe200024050ff */
[----:B------:R1:W-:Y:S01]  /*a5d0*/  @P2 STG.E desc[UR48][R6.64+0x360], R11 ;  /* 0x0003600b06002986 */ /* 0x0003e2000c101930 */
[C---:B------:R-:W-:Y:S02]  /*a5e0*/  ISETP.GT.AND P2, PT, R2.reuse, RZ, P1 ;  /* 0x000000ff0200720c */ /* 0x040fe40000f44270 */
[----:B------:R-:W-:Y:S01]  /*a5f0*/  ISETP.GT.AND P1, PT, R2, 0x8, P1 ;  /* 0x000000080200780c */ /* 0x000fe20000f24270 */
[----:B0-----:R-:W-:Y:S01]  /*a600*/  FMUL R3, R136, R23 ;  /* 0x0000001788037220 */ /* 0x001fe20000400000 */
[----:B------:R-:W-:Y:S01]  /*a610*/  @P3 STG.E desc[UR48][R6.64+0x364], R135 ;  /* 0x0003648706003986 */ /* 0x000fe2000c101930 */
[----:B------:R-:W-:-:S02]  /*a620*/  ISETP.GT.AND P6, PT, R2, RZ, P4 ;  /* 0x000000ff0200720c */ /* 0x000fc400027c4270 */
[----:B------:R-:W-:Y:S02]  /*a630*/  F2FP.TF32.F32.PACK_B R139, R139 ;  /* 0x0000008bff8b723e */ /* 0x000fe400024050ff */
[----:B------:R-:W-:Y:S02]  /*a640*/  F2FP.TF32.F32.PACK_B R3, R3 ;  /* 0x00000003ff03723e */ /* 0x000fe400024050ff */
[----:B------:R-:W-:Y:S01]  /*a650*/  F2FP.TF32.F32.PACK_B R141, R141 ;  /* 0x0000008dff8d723e */ /* 0x000fe200024050ff */
[----:B-1----:R-:W-:Y:S01]  /*a660*/  FMUL R11, R146, R23 ;  /* 0x00000017920b7220 */ /* 0x002fe20000400000 */
[----:B------:R-:W-:Y:S01]  /*a670*/  ISETP.GT.AND P4, PT, R2, 0x8, P4 ;  /* 0x000000080200780c */ /* 0x000fe20002784270 */
[----:B------:R0:W-:Y:S01]  /*a680*/  @P5 STG.E desc[UR48][R4.64+0x380], R3 ;  /* 0x0003800304005986 */ /* 0x0001e2000c101930 */
[----:B------:R-:W-:Y:S02]  /*a690*/  ISETP.GT.AND P5, PT, R0, 0xe8, PT ;  /* 0x000000e80000780c */ /* 0x000fe40003fa4270 */
[----:B------:R-:W-:Y:S01]  /*a6a0*/  F2FP.TF32.F32.PACK_B R143, R143 ;  /* 0x0000008fff8f723e */ /* 0x000fe200024050ff */
[----:B------:R-:W-:Y:S01]  /*a6b0*/  @P2 STG.E desc[UR48][R4.64+0x384], R137 ;  /* 0x0003848904002986 */ /* 0x000fe2000c101930 */
[----:B------:R-:W-:-:S02]  /*a6c0*/  ISETP.GT.AND P3, PT, R2, RZ, P5 ;  /* 0x000000ff0200720c */ /* 0x000fc40002f64270 */
[----:B------:R-:W-:Y:S01]  /*a6d0*/  ISETP.GT.AND P5, PT, R2, 0x8, P5 ;  /* 0x000000080200780c */ /* 0x000fe20002fa4270 */
[----:B------:R1:W-:Y:S01]  /*a6e0*/  @P0 STG.E desc[UR48][R6.64+0x380], R9 ;  /* 0x0003800906000986 */ /* 0x0003e2000c101930 */
[C---:B------:R-:W-:Y:S02]  /*a6f0*/  ISETP.GT.AND P2, PT, R0.reuse, 0xf1, PT ;  /* 0x000000f10000780c */ /* 0x040fe40003f44270 */
[----:B------:R-:W-:Y:S01]  /*a700*/  ISETP.GT.AND P0, PT, R0, 0xf9, PT ;  /* 0x000000f90000780c */ /* 0x000fe20003f04270 */
[----:B0-----:R-:W-:Y:S01]  /*a710*/  FMUL R3, R140, R23 ;  /* 0x000000178c037220 */ /* 0x001fe20000400000 */
[----:B------:R-:W-:Y:S01]  /*a720*/  @P1 STG.E desc[UR48][R6.64+0x384], R139 ;  /* 0x0003848b06001986 */ /* 0x000fe2000c101930 */
[----:B------:R-:W-:Y:S02]  /*a730*/  ISETP.GT.AND P1, PT, R0, 0xf8, PT ;  /* 0x000000f80000780c */ /* 0x000fe40003f24270 */
[----:B------:R-:W-:Y:S02]  /*a740*/  F2FP.TF32.F32.PACK_B R145, R145 ;  /* 0x00000091ff91723e */ /* 0x000fe400024050ff */
[----:B------:R-:W-:Y:S01]  /*a750*/  F2FP.TF32.F32.PACK_B R3, R3 ;  /* 0x00000003ff03723e */ /* 0x000fe200024050ff */
[----:B-1----:R-:W-:Y:S01]  /*a760*/  FMUL R9, R142, R23 ;  /* 0x000000178e097220 */ /* 0x002fe20000400000 */
[----:B------:R-:W-:-:S03]  /*a770*/  F2FP.TF32.F32.PACK_B R11, R11 ;  /* 0x0000000bff0b723e */ /* 0x000fc600024050ff */
[----:B------:R0:W-:Y:S01]  /*a780*/  @P3 STG.E desc[UR48][R4.64+0x3a0], R3 ;  /* 0x0003a00304003986 */ /* 0x0001e2000c101930 */
[----:B------:R-:W-:Y:S02]  /*a790*/  ISETP.GT.AND P3, PT, R0, 0xf0, PT ;  /* 0x000000f00000780c */ /* 0x000fe40003f64270 */
[----:B------:R-:W-:Y:S01]  /*a7a0*/  F2FP.TF32.F32.PACK_B R9, R9 ;  /* 0x00000009ff09723e */ /* 0x000fe200024050ff */
[----:B------:R-:W-:Y:S01]  /*a7b0*/  @P6 STG.E desc[UR48][R4.64+0x3a4], R141 ;  /* 0x0003a48d04006986 */ /* 0x000fe2000c101930 */
[C---:B------:R-:W-:Y:S02]  /*a7c0*/  ISETP.GT.AND P6, PT, R2.reuse, RZ, P3 ;  /* 0x000000ff0200720c */ /* 0x040fe40001fc4270 */
[C---:B------:R-:W-:Y:S01]  /*a7d0*/  ISETP.GT.AND P3, PT, R2.reuse, 0x8, P3 ;  /* 0x000000080200780c */ /* 0x040fe20001f64270 */
[----:B------:R-:W-:Y:S01]  /*a7e0*/  @P5 STG.E desc[UR48][R6.64+0x3a0], R9 ;  /* 0x0003a00906005986 */ /* 0x000fe2000c101930 */
[C---:B------:R-:W-:Y:S02]  /*a7f0*/  ISETP.GT.AND P5, PT, R2.reuse, RZ, P2 ;  /* 0x000000ff0200720c */ /* 0x040fe400017a4270 */
[----:B------:R-:W-:Y:S01]  /*a800*/  ISETP.GT.AND P2, PT, R2, 0x8, P2 ;  /* 0x000000080200780c */ /* 0x000fe20001744270 */
[----:B0-----:R-:W-:Y:S01]  /*a810*/  FMUL R3, R144, R23 ;  /* 0x0000001790037220 */ /* 0x001fe20000400000 */
[----:B------:R-:W-:Y:S01]  /*a820*/  @P4 STG.E desc[UR48][R6.64+0x3a4], R143 ;  /* 0x0003a48f06004986 */ /* 0x000fe2000c101930 */
[----:B------:R-:W-:-:S02]  /*a830*/  ISETP.GT.AND P4, PT, R2, RZ, P0 ;  /* 0x000000ff0200720c */ /* 0x000fc40000784270 */
[C---:B------:R-:W-:Y:S02]  /*a840*/  ISETP.GT.AND P0, PT, R2.reuse, 0x8, P0 ;  /* 0x000000080200780c */ /* 0x040fe40000704270 */
[----:B------:R-:W-:Y:S02]  /*a850*/  F2FP.TF32.F32.PACK_B R3, R3 ;  /* 0x00000003ff03723e */ /* 0x000fe400024050ff */
[----:B------:R-:W-:Y:S02]  /*a860*/  F2FP.TF32.F32.PACK_B R147, R147 ;  /* 0x00000093ff93723e */ /* 0x000fe400024050ff */
[----:B------:R-:W-:Y:S01]  /*a870*/  F2FP.TF32.F32.PACK_B R13, R13 ;  /* 0x0000000dff0d723e */ /* 0x000fe200024050ff */
[----:B------:R0:W-:Y:S01]  /*a880*/  @P6 STG.E desc[UR48][R4.64+0x3c0], R3 ;  /* 0x0003c00304006986 */ /* 0x0001e2000c101930 */
[C---:B------:R-:W-:Y:S02]  /*a890*/  ISETP.GT.AND P6, PT, R2.reuse, RZ, P1 ;  /* 0x000000ff0200720c */ /* 0x040fe40000fc4270 */
[----:B------:R-:W-:Y:S01]  /*a8a0*/  ISETP.GT.AND P1, PT, R2, 0x8, P1 ;  /* 0x000000080200780c */ /* 0x000fe20000f24270 */
[----:B------:R-:W-:Y:S01]  /*a8b0*/  @P5 IMAD.MOV.U32 R2, RZ, RZ, R4 ;  /* 0x000000ffff025224 */ /* 0x000fe200078e0004 */
[----:B------:R-:W-:-:S02]  /*a8c0*/  F2FP.TF32.F32.PACK_B R149, R149 ;  /* 0x00000095ff95723e */ /* 0x000fc400024050ff */
[----:B------:R-:W-:Y:S02]  /*a8d0*/  F2FP.TF32.F32.PACK_B R15, R15 ;  /* 0x0000000fff0f723e */ /* 0x000fe400024050ff */
[----:B------:R-:W-:Y:S01]  /*a8e0*/  F2FP.TF32.F32.PACK_B R151, R151 ;  /* 0x00000097ff97723e */ /* 0x000fe200024050ff */
[----:B0-----:R-:W-:-:S05]  /*a8f0*/  @P5 IMAD.MOV.U32 R3, RZ, RZ, R5 ;  /* 0x000000ffff035224 */ /* 0x001fca00078e0005 */
[----:B------:R0:W-:Y:S02]  /*a900*/  @P5 STG.E desc[UR48][R2.64+0x3c4], R145 ;  /* 0x0003c49102005986 */ /* 0x0001e4000c101930 */
[----:B0-----:R-:W-:Y:S02]  /*a910*/  @P3 IMAD.MOV.U32 R2, RZ, RZ, R6 ;  /* 0x000000ffff023224 */ /* 0x001fe400078e0006 */
[----:B------:R-:W-:-:S05]  /*a920*/  @P3 IMAD.MOV.U32 R3, RZ, RZ, R7 ;  /* 0x000000ffff033224 */ /* 0x000fca00078e0007 */
[----:B------:R0:W-:Y:S02]  /*a930*/  @P3 STG.E desc[UR48][R2.64+0x3c0], R11 ;  /* 0x0003c00b02003986 */ /* 0x0001e4000c101930 */
[----:B0-----:R-:W-:Y:S02]  /*a940*/  @P2 IMAD.MOV.U32 R2, RZ, RZ, R6 ;  /* 0x000000ffff022224 */ /* 0x001fe400078e0006 */
[----:B------:R-:W-:-:S05]  /*a950*/  @P2 IMAD.MOV.U32 R3, RZ, RZ, R7 ;  /* 0x000000ffff032224 */ /* 0x000fca00078e0007 */
[----:B------:R0:W-:Y:S02]  /*a960*/  @P2 STG.E desc[UR48][R2.64+0x3c4], R147 ;  /* 0x0003c49302002986 */ /* 0x0001e4000c101930 */
[----:B0-----:R-:W-:Y:S02]  /*a970*/  @P6 IMAD.MOV.U32 R2, RZ, RZ, R4 ;  /* 0x000000ffff026224 */ /* 0x001fe400078e0004 */
[----:B------:R-:W-:-:S05]  /*a980*/  @P6 IMAD.MOV.U32 R3, RZ, RZ, R5 ;  /* 0x000000ffff036224 */ /* 0x000fca00078e0005 */
[----:B------:R0:W-:Y:S04]  /*a990*/  @P6 STG.E desc[UR48][R2.64+0x3e0], R13 ;  /* 0x0003e00d02006986 */ /* 0x0001e8000c101930 */
[----:B------:R1:W-:Y:S01]  /*a9a0*/  @P4 STG.E desc[UR48][R4.64+0x3e4], R149 ;  /* 0x0003e49504004986 */ /* 0x0003e2000c101930 */
[----:B0-----:R-:W-:Y:S02]  /*a9b0*/  @P1 IMAD.MOV.U32 R2, RZ, RZ, R6 ;  /* 0x000000ffff021224 */ /* 0x001fe400078e0006 */
[----:B------:R-:W-:-:S05]  /*a9c0*/  @P1 IMAD.MOV.U32 R3, RZ, RZ, R7 ;  /* 0x000000ffff031224 */ /* 0x000fca00078e0007 */
[----:B------:R1:W-:Y:S04]  /*a9d0*/  @P1 STG.E desc[UR48][R2.64+0x3e0], R15 ;  /* 0x0003e00f02001986 */ /* 0x0003e8000c101930 */
[----:B------:R1:W-:Y:S02]  /*a9e0*/  @P0 STG.E desc[UR48][R6.64+0x3e4], R151 ;  /* 0x0003e49706000986 */ /* 0x0003e4000c101930 */
.L_x_285:
[----:B------:R-:W-:Y:S05]  /*a9f0*/  BSYNC B0 ;  /* 0x0000000000007941 */ /* 0x000fea0003800000 */
.L_x_31:
[----:B-1----:R-:W-:Y:S01]  /*aa00*/  IMAD.U32 R2, RZ, RZ, UR54 ;  /* 0x00000036ff027e24 */ /* 0x002fe2000f8e00ff */
[----:B------:R-:W-:Y:S01]  /*aa10*/  ULDC.64 UR4, c[0x0][0x650] ;  /* 0x0001940000047ab9 */ /* 0x000fe20000000a00 */
[----:B------:R-:W-:Y:S01]  /*aa20*/  IMAD.U32 R0, RZ, RZ, UR37 ;  /* 0x00000025ff007e24 */ /* 0x000fe2000f8e00ff */
[----:B------:R1:W-:Y:S01]  /*aa30*/  SYNCS.ARRIVE.TRANS64.A1T0 RZ, [R158+UR44], RZ ;  /* 0x000000ff9eff79a7 */ /* 0x0003e2000810002c */
[----:B0-----:R-:W-:Y:S01]  /*aa40*/  IMAD.U32 R3, RZ, RZ, UR55 ;  /* 0x00000037ff037e24 */ /* 0x001fe2000f8e00ff */
[C---:B------:R-:W-:Y:S01]  /*aa50*/  LEA R16, P0, R2.reuse, R16, 0x1 ;  /* 0x0000001002107211 */ /* 0x040fe200078008ff */
[----:B-----5:R-:W-:Y:S02]  /*aa60*/  IMAD.MOV.U32 R18, RZ, RZ, -0x1 ;  /* 0xffffffffff127424 */ /* 0x020fe400078e00ff */
[----:B------:R-:W-:Y:S01]  /*aa70*/  IMAD.MOV.U32 R19, RZ, RZ, -0x1 ;  /* 0xffffffffff137424 */ /* 0x000fe200078e00ff */
[----:B------:R-:W-:Y:S01]  /*aa80*/  LEA.HI.X R17, R2, R17, R0, 0x1, P0 ;  /* 0x0000001102117211 */ /* 0x000fe200000f0c00 */
[----:B------:R-:W-:Y:S01]  /*aa90*/  IMAD.MOV.U32 R2, RZ, RZ, -0x1 ;  /* 0xffffffffff027424 */ /* 0x000fe200078e00ff */
[----:B------:R-:W-:-:S02]  /*aaa0*/  ISETP.GE.U32.AND P0, PT, R16, UR4, PT ;  /* 0x0000000410007c0c */ /* 0x000fc4000bf06070 */
[----:B------:R-:W-:Y:S02]  /*aab0*/  PRMT R0, RZ, 0x7610, R0 ;  /* 0x00007610ff007816 */ /* 0x000fe40000000000 */
[----:B------:R-:W-:-:S13]  /*aac0*/  ISETP.GE.U32.AND.EX P0, PT, R17, UR5, PT, P0 ;  /* 0x0000000511007c0c */ /* 0x000fda000bf06100 */
[----:B-1----:R-:W-:Y:S05]  /*aad0*/  @P0 BRA `(.L_x_286) ;  /* 0x00000004008c0947 */ /* 0x002fea0003800000 */
[----:B------:R-:W0:Y:S01]  /*aae0*/  S2UR UR7, SR_CTAID.X ;  /* 0x00000000000779c3 */ /* 0x000e220000002500 */
[----:B------:R-:W-:Y:S01]  /*aaf0*/  ULDC.64 UR4, c[0x0][0x628] ;  /* 0x00018a0000047ab9 */ /* 0x000fe20000000a00 */
[----:B------:R-:W-:Y:S01]  /*ab00*/  ULDC UR6, c[0x0][0x150] ;  /* 0x0000540000067ab9 */ /* 0x000fe20000000800 */
[----:B------:R-:W-:Y:S01]  /*ab10*/  ISETP.NE.U32.AND P0, PT, RZ, UR4, PT ;  /* 0x00000004ff007c0c */ /* 0x000fe2000bf05070 */
[----:B------:R-:W-:Y:S01]  /*ab20*/  ULDC UR15, c[0x0][0x630] ;  /* 0x00018c00000f7ab9 */ /* 0x000fe20000000800 */
[C---:B------:R-:W-:Y:S01]  /*ab30*/  R2UR UR16, R16.reuse ;  /* 0x00000000101072ca */ /* 0x040fe200000e0000 */
[----:B------:R-:W-:Y:S01]  /*ab40*/  ULDC UR18, c[0x0][0x154] ;  /* 0x0000550000127ab9 */ /* 0x000fe20000000800 */
[----:B------:R-:W-:Y:S01]  /*ab50*/  ISETP.NE.AND.EX P0, PT, RZ, UR5, PT, P0 ;  /* 0x00000005ff007c0c */ /* 0x000fe2000bf05300 */
[----:B------:R-:W1:Y:S01]  /*ab60*/  S2UR UR19, SR_CTAID.Y ;  /* 0x00000000001379c3 */ /* 0x000e620000002600 */
[----:B------:R-:W-:Y:S02]  /*ab70*/  R2UR UR17, R17 ;  /* 0x00000000111172ca */ /* 0x000fe400000e0000 */
[----:B------:R-:W-:-:S02]  /*ab80*/  R2UR UR12, R16 ;  /* 0x00000000100c72ca */ /* 0x000fc400000e0000 */
[----:B------:R-:W-:Y:S02]  /*ab90*/  R2UR UR13, R17 ;  /* 0x00000000110d72ca */ /* 0x000fe400000e0000 */
[----:B0-----:R-:W-:-:S05]  /*aba0*/  I2FP.F32.U32 R0, UR7 ;  /* 0x0000000700007c45 */ /* 0x001fca0008201000 */
[----:B------:R-:W-:-:S04]  /*abb0*/  FMUL R0, R0, UR6 ;  /* 0x0000000600007c20 */ /* 0x000fc80008400000 */
[----:B------:R0:W0:Y:S01]  /*abc0*/  F2I.U32.TRUNC.NTZ R2, R0 ;  /* 0x0000000000027305 */ /* 0x000022000020f000 */
[----:B-1----:R-:W-:Y:S05]  /*abd0*/  @!P0 BRA `(.L_x_287) ;  /* 0x0000000000308947 */ /* 0x002fea0003800000 */
        /* <DEDUP_REMOVED lines=12> */
.L_x_287:
[----:B------:R-:W-:Y:S01]  /*aca0*/  USHF.R.U64 UR6, UR12, UR15, UR13 ;  /* 0x0000000f0c067299 */ /* 0x000fe2000800120d */
[----:B0-----:R-:W-:Y:S01]  /*acb0*/  I2FP.F32.U32 R0, UR19 ;  /* 0x0000001300007c45 */ /* 0x001fe20008201000 */
[----:B------:R-:W-:Y:S01]  /*acc0*/  USHF.R.U32.HI UR4, URZ, UR15, UR13 ;  /* 0x0000000f3f047299 */ /* 0x000fe2000801160d */
[----:B------:R-:W-:Y:S01]  /*acd0*/  R2UR UR14, R2 ;  /* 0x00000000020e72ca */ /* 0x000fe200000e0000 */
[----:B------:R-:W-:Y:S02]  /*ace0*/  UIADD3 UR9, UP0, URZ, -UR6, URZ ;  /* 0x800000063f097290 */ /* 0x000fe4000ff1e03f */
[----:B------:R-:W-:Y:S01]  /*acf0*/  FMUL R0, R0, UR18 ;  /* 0x0000001200007c20 */ /* 0x000fe20008400000 */
[----:B------:R-:W-:Y:S01]  /*ad00*/  ULDC.64 UR12, c[0x0][0x620] ;  /* 0x00018800000c7ab9 */ /* 0x000fe20000000a00 */
[----:B------:R-:W-:Y:S01]  /*ad10*/  UIADD3.X UR4, URZ, ~UR4, URZ, UP0, !UPT ;  /* 0x800000043f047290 */ /* 0x000fe200087fe43f */
[----:B------:R-:W-:Y:S01]  /*ad20*/  UMOV UR10, UR16 ;  /* 0x00000010000a7c82 */ /* 0x000fe20008000000 */
[----:B------:R-:W-:-:S02]  /*ad30*/  UMOV UR11, UR17 ;  /* 0x00000011000b7c82 */ /* 0x000fc40008000000 */
[----:B------:R-:W0:Y:S01]  /*ad40*/  F2I.U32.TRUNC.NTZ R0, R0 ;  /* 0x0000000000007305 */ /* 0x000e22000020f000 */
[----:B------:R-:W-:Y:S02]  /*ad50*/  UIMAD UR4, UR4, UR12, URZ ;  /* 0x0000000c040472a4 */ /* 0x000fe4000f8e023f */
        /* <DEDUP_REMOVED lines=9> */
[----:B------:R-:W-:Y:S01]  /*adf0*/  USHF.R.U64 UR12, UR10, UR13, UR11 ;  /* 0x0000000d0a0c7299 */ /* 0x000fe2000800120b */
[----:B0-----:R-:W-:Y:S01]  /*ae00*/  R2UR UR16, R0 ;  /* 0x00000000001072ca */ /* 0x001fe200000e0000 */
[----:B------:R-:W-:Y:S01]  /*ae10*/  USHF.R.U32.HI UR10, URZ, UR13, UR11 ;  /* 0x0000000d3f0a7299 */ /* 0x000fe2000801160b */
[----:B------:R-:W-:Y:S01]  /*ae20*/  ISETP.NE.AND.EX P0, PT, RZ, UR5, PT, P0 ;  /* 0x00000005ff007c0c */ /* 0x000fe2000bf05300 */
[----:B------:R-:W-:Y:S01]  /*ae30*/  ULDC UR17, c[0x0][0x608] ;  /* 0x0001820000117ab9 */ /* 0x000fe20000000800 */
[----:B------:R-:W-:-:S02]  /*ae40*/  ULOP3.LUT UR23, URZ, UR18, URZ, 0x33, !UPT ;  /* 0x000000123f177292 */ /* 0x000fc4000f8e333f */
[----:B------:R-:W-:Y:S02]  /*ae50*/  USHF.R.U64 UR18, UR12, UR17, UR10 ;  /* 0x000000110c127299 */ /* 0x000fe4000800120a */
[----:B------:R-:W-:Y:S01]  /*ae60*/  USHF.R.U32.HI UR10, URZ, UR17, UR10 ;  /* 0x000000113f0a7299 */ /* 0x000fe2000801160a */
[----:B------:R-:W-:Y:S01]  /*ae70*/  UMOV UR20, 0x1 ;  /* 0x0000000100147882 */ /* 0x000fe20000000000 */
[----:B------:R-:W-:Y:S02]  /*ae80*/  UIADD3 UR14, -UR14, URZ, URZ ;  /* 0x0000003f0e0e7290 */ /* 0x000fe4000fffe13f */
[----:B------:R-:W-:Y:S02]  /*ae90*/  USHF.L.U32 UR13, UR20, UR22, URZ ;  /* 0x00000016140d7299 */ /* 0x000fe4000800063f */
[----:B------:R-:W-:Y:S01]  /*aea0*/  USHF.R.U64 UR20, UR18, UR22, UR10 ;  /* 0x0000001612147299 */ /* 0x000fe2000800120a */
[----:B------:R-:W-:Y:S01]  /*aeb0*/  ULDC UR15, c[0x0][0x144] ;  /* 0x00005100000f7ab9 */ /* 0x000fe20000000800 */
[----:B------:R-:W-:Y:S01]  /*aec0*/  ULDC UR8, c[0x0][0x600] ;  /* 0x0001800000087ab9 */ /* 0x000fe20000000800 */
[----:B------:R-:W-:-:S02]  /*aed0*/  UIADD3 UR21, -UR16, URZ, URZ ;  /* 0x0000003f10157290 */ /* 0x000fc4000fffe13f */
[----:B------:R-:W-:Y:S02]  /*aee0*/  USHF.R.U32.HI UR17, URZ, UR22, UR10 ;  /* 0x000000163f117299 */ /* 0x000fe4000801160a */
[----:B------:R-:W-:Y:S02]  /*aef0*/  UIADD3 UR9, UR8, -0x1, URZ ;  /* 0xffffffff08097890 */ /* 0x000fe4000fffe03f */
        /* <DEDUP_REMOVED lines=16> */
.L_x_288:
[----:B------:R-:W-:Y:S01]  /*b000*/  UISETP.NE.AND UP0, UPT, UR45, URZ, UPT ;  /* 0x0000003f2d00728c */ /* 0x000fe2000bf05270 */
[----:B------:R-:W-:Y:S01]  /*b010*/  IMAD.MOV.U32 R0, RZ, RZ, 0x1 ;  /* 0x00000001ff007424 */ /* 0x000fe200078e00ff */
[----:B------:R-:W-:Y:S01]  /*b020*/  USHF.R.U64 UR4, UR16, UR24, UR17 ;  /* 0x0000001810047299 */ /* 0x000fe20008001211 */
[----:B------:R-:W-:Y:S01]  /*b030*/  IMAD.U32 R19, RZ, RZ, UR6 ;  /* 0x00000006ff137e24 */ /* 0x000fe2000f8e00ff */
[----:B------:R-:W-:Y:S02]  /*b040*/  ULOP3.LUT UR18, UR18, UR23, URZ, 0xc0, !UPT ;  /* 0x0000001712127292 */ /* 0x000fe4000f8ec03f */
[----:B------:R-:W-:Y:S02]  /*b050*/  UIADD3 UR5, -UR4, URZ, URZ ;  /* 0x0000003f04057290 */ /* 0x000fe4000fffe13f */
[----:B------:R-:W-:Y:S02]  /*b060*/  ULOP3.LUT UR9, UR12, UR9, URZ, 0xc0, !UPT ;  /* 0x000000090c097292 */ /* 0x000fe4000f8ec03f */
[----:B------:R-:W-:-:S02]  /*b070*/  UIMAD UR4, UR13, UR4, UR18 ;  /* 0x000000040d0472a4 */ /* 0x000fc4000f8e0212 */
[----:B------:R-:W-:Y:S02]  /*b080*/  @UP0 UIMAD UR22, UR26, UR21, UR19 ;  /* 0x000000151a1602a4 */ /* 0x000fe4000f8e0213 */
[----:B------:R-:W-:Y:S01]  /*b090*/  UIMAD UR5, UR5, UR25, UR20 ;  /* 0x00000019050572a4 */ /* 0x000fe2000f8e0214 */
[----:B------:R-:W-:Y:S02]  /*b0a0*/  ULDC UR7, c[0x0][0x610] ;  /* 0x0001840000077ab9 */ /* 0x000fe40000000800 */
[----:B------:R-:W-:Y:S02]  /*b0b0*/  UIMAD UR4, UR4, UR7, UR22 ;  /* 0x00000007040472a4 */ /* 0x000fe4000f8e0216 */
[----:B------:R-:W-:-:S04]  /*b0c0*/  UIMAD UR5, UR5, UR8, UR9 ;  /* 0x00000008050572a4 */ /* 0x000fc8000f8e0209 */
[----:B------:R-:W-:Y:S02]  /*b0d0*/  USEL UR7, UR5, UR4, !UP0 ;  /* 0x0000000405077287 */ /* 0x000fe4000c000000 */
[----:B------:R-:W-:-:S04]  /*b0e0*/  USEL UR4, UR4, UR5, !UP0 ;  /* 0x0000000504047287 */ /* 0x000fc8000c000000 */
[----:B------:R-:W-:Y:S02]  /*b0f0*/  IMAD.U32 R2, RZ, RZ, UR7 ;  /* 0x00000007ff027e24 */ /* 0x000fe4000f8e00ff */
[----:B------:R-:W-:-:S07]  /*b100*/  IMAD.U32 R18, RZ, RZ, UR4 ;  /* 0x00000004ff127e24 */ /* 0x000fce000f8e00ff */
.L_x_286:
[----:B------:R-:W-:Y:S02]  /*b110*/  LOP3.LUT P0, RZ, R0, 0xff, RZ, 0xc0, !PT ;  /* 0x000000ff00ff7812 */ /* 0x000fe4000780c0ff */
[----:B------:R-:W-:-:S11]  /*b120*/  LOP3.LUT R166, R166, 0x1, RZ, 0x3c, !PT ;  /* 0x00000001a6a67812 */ /* 0x000fd600078e3cff */
[----:B------:R-:W-:Y:S05]  /*b130*/  @P0 BRA `(.L_x_289) ;  /* 0xffffff6400040947 */ /* 0x000fea000383ffff */
[----:B------:R-:W-:Y:S05]  /*b140*/  EXIT ;  /* 0x000000000000794d */ /* 0x000fea0003800000 */
.L_x_12:
[----:B------:R-:W-:-:S08]  /*b150*/  ISETP.NE.AND P0, PT, RZ, UR8, PT ;  /* 0x00000008ff007c0c */ /* 0x000fd0000bf05270 */
[----:B-----5:R-:W0:-:S00]  /*b160*/  USETMAXREG.DEALLOC.CTAPOOL 0x28 ;  /* 0x00000028000079c8 */ /* 0x020e0000080e0500 */
[----:B------:R-:W-:Y:S05]  /*b170*/  @P0 EXIT ;  /* 0x000000000000094d */ /* 0x000fea0003800000 */
[----:B0-----:R-:W-:Y:S01]  /*b180*/  LOP3.LUT P0, RZ, R5, 0xff, RZ, 0xc0, !PT ;  /* 0x000000ff05ff7812 */ /* 0x001fe2000780c0ff */
[----:B------:R-:W-:Y:S02]  /*b190*/  IMAD.MOV.U32 R8, RZ, RZ, 0x1 ;  /* 0x00000001ff087424 */ /* 0x000fe400078e00ff */
[----:B------:R-:W-:-:S10]  /*b1a0*/  IMAD.MOV.U32 R0, RZ, RZ, RZ ;  /* 0x000000ffff007224 */ /* 0x000fd400078e00ff */
[----:B------:R-:W-:Y:S05]  /*b1b0*/  @!P0 BRA `(.L_x_290) ;  /* 0x0000000c009c8947 */ /* 0x000fea0003800000 */
[----:B------:R-:W-:Y:S01]  /*b1c0*/  LOP3.LUT P0, RZ, R4, 0x1f, RZ, 0xc0, !PT ;  /* 0x0000001f04ff7812 */ /* 0x000fe2000780c0ff */
[----:B------:R-:W-:Y:S01]  /*b1d0*/  ULDC UR21, c[0x0][0x658] ;  /* 0x0001960000157ab9 */ /* 0x000fe20000000800 */
[----:B------:R-:W-:Y:S01]  /*b1e0*/  UMOV UR4, 0xffffffff ;  /* 0xffffffff00047882 */ /* 0x000fe20000000000 */
[----:B------:R-:W-:Y:S01]  /*b1f0*/  BSSY B0, `(.L_x_290) ;  /* 0x00000e3000007945 */ /* 0x000fe20003800000 */
[----:B------:R-:W-:Y:S01]  /*b200*/  USHF.L.U32 UR4, UR4, UR21, URZ ;  /* 0x0000001504047299 */ /* 0x000fe2000800063f */
[C---:B------:R-:W-:Y:S01]  /*b210*/  ISETP.NE.AND P3, PT, R3.reuse, RZ, PT ;  /* 0x000000ff0300720c */ /* 0x040fe20003f65270 */
[----:B------:R-:W-:Y:S01]  /*b220*/  IMAD.MOV.U32 R9, RZ, RZ, 0x1 ;  /* 0x00000001ff097424 */ /* 0x000fe200078e00ff */
[----:B------:R-:W-:Y:S01]  /*b230*/  ISETP.NE.OR P0, PT, R3, RZ, !P0 ;  /* 0x000000ff0300720c */ /* 0x000fe20004705670 */
[----:B------:R-:W-:Y:S01]  /*b240*/  IMAD.MOV.U32 R8, RZ, RZ, 0x1 ;  /* 0x00000001ff087424 */ /* 0x000fe200078e00ff */
[----:B------:R-:W-:Y:S01]  /*b250*/  ULDC UR13, c[0x0][0x600] ;  /* 0x00018000000d7ab9 */ /* 0x000fe20000000800 */
[----:B------:R-:W-:Y:S01]  /*b260*/  IMAD.MOV.U32 R0, RZ, RZ, RZ ;  /* 0x000000ffff007224 */ /* 0x000fe200078e00ff */
[----:B------:R-:W-:Y:S01]  /*b270*/  UMOV UR5, 0x1 ;  /* 0x0000000100057882 */ /* 0x000fe20000000000 */
[----:B------:R-:W-:-:S02]  /*b280*/  UIADD3 UR23, UR38, 0x1, URZ ;  /* 0x0000000126177890 */ /* 0x000fc4000fffe03f */
[----:B------:R-:W-:Y:S02]  /*b290*/  ULOP3.LUT UR29, UR39, 0x2, URZ, 0xfc, !UPT ;  /* 0x00000002271d7892 */ /* 0x000fe4000f8efc3f */
[----:B------:R-:W-:Y:S02]  /*b2a0*/  UIADD3 UR13, UR13, -0x1, URZ ;  /* 0xffffffff0d0d7890 */ /* 0x000fe4000fffe03f */
[----:B------:R-:W-:Y:S02]  /*b2b0*/  USHF.L.U32 UR21, UR5, UR21, URZ ;  /* 0x0000001505157299 */ /* 0x000fe4000800063f */
[----:B------:R-:W-:Y:S01]  /*b2c0*/  ULOP3.LUT UR22, URZ, UR4, URZ, 0x33, !UPT ;  /* 0x000000043f167292 */ /* 0x000fe2000f8e333f */
[----:B------:R-:W-:-:S11]  /*b2d0*/  ULDC.64 UR14, c[0x0][0x198] ;  /* 0x00006600000e7ab9 */ /* 0x000fd60000000a00 */
.L_x_302:
[----:B------:R-:W-:-:S03]  /*b2e0*/  UMOV UR4, 0xffffffff ;  /* 0xffffffff00047882 */ /* 0x000fc60000000000 */
[----:B------:R-:W-:Y:S05]  /*b2f0*/  BRA.DIV UR4, `(.L_x_291) ;  /* 0x0000001204647947 */ /* 0x000fea000b800000 */
[----:B------:R-:W-:-:S13]  /*b300*/  ELECT P6, URZ, PT ;  /* 0x00000000003f782f */ /* 0x000fda00038c0000 */
.L_x_315:
[----:B------:R-:W0:Y:S01]  /*b310*/  LDC R3, c[0x0][0x28c] ;  /* 0x0000a300ff037b82 */ /* 0x000e220000000800 */
[----:B------:R-:W-:Y:S01]  /*b320*/  BSSY B1, `(.L_x_292) ;  /* 0x000005a000017945 */ /* 0x000fe20003800000 */
[----:B0-----:R-:W-:-:S13]  /*b330*/  ISETP.LT.OR P6, PT, R3, 0x1, !P6 ;  /* 0x000000010300780c */ /* 0x001fda00077c1670 */
[----:B------:R-:W-:Y:S05]  /*b340*/  @P6 BRA `(.L_x_293) ;  /* 0x00000004005c6947 */ /* 0x000fea0003800000 */
[----:B------:R-:W-:Y:S02]  /*b350*/  IMAD.SHL.U32 R6, R2, 0x100, RZ ;  /* 0x0000010002067824 */ /* 0x000fe400078e00ff */
[----:B------:R-:W-:Y:S02]  /*b360*/  IMAD.SHL.U32 R18, R18, 0x40, RZ ;  /* 0x0000004012127824 */ /* 0x000fe400078e00ff */
[----:B------:R-:W-:Y:S02]  /*b370*/  IMAD.MOV.U32 R11, RZ, RZ, RZ ;  /* 0x000000ffff0b7224 */ /* 0x000fe400078e00ff */
[----:B------:R-:W-:Y:S02]  /*b380*/  IMAD.U32 R12, RZ, RZ, UR23 ;  /* 0x00000017ff0c7e24 */ /* 0x000fe4000f8e00ff */
[----:B------:R-:W-:Y:S02]  /*b390*/  IMAD.MOV.U32 R2, RZ, RZ, R8 ;  /* 0x000000ffff027224 */ /* 0x000fe400078e0008 */
[----:B------:R-:W-:-:S07]  /*b3a0*/  IMAD.MOV.U32 R3, RZ, RZ, R0 ;  /* 0x000000ffff037224 */ /* 0x000fce00078e0000 */
.L_x_297:
[----:B------:R-:W0:Y:S01]  /*b3b0*/  S2R R5, SR_CgaCtaId ;  /* 0x0000000000057919 */ /* 0x000e220000008800 */
[----:B------:R-:W-:-:S04]  /*b3c0*/  MOV R4, 0x400 ;  /* 0x0000040000047802 */ /* 0x000fc80000000f00 */
[----:B0-----:R-:W-:Y:S02]  /*b3d0*/  LEA R10, R5, R4, 0x18 ;  /* 0x00000004050a7211 */ /* 0x001fe400078ec0ff */
[----:B------:R-:W-:Y:S01]  /*b3e0*/  SHF.L.U32 R4, R2, 0x1f, RZ ;  /* 0x0000001f02047819 */ /* 0x000fe200000006ff */
[----:B------:R-:W0:Y:S02]  /*b3f0*/  @!P3 LDC R5, c[0x0][0x500] ;  /* 0x00014000ff05bb82 */ /* 0x000e240000000800 */
[----:B------:R-:W-:-:S04]  /*b400*/  IMAD R7, R3, 0x8, R10 ;  /* 0x0000000803077824 */ /* 0x000fc800078e020a */
[----:B------:R-:W1:Y:S02]  /*b410*/  SYNCS.PHASECHK.TRANS64.TRYWAIT P1, [R7+URZ+0x20], R4 ;  /* 0x00002004070075a7 */ /* 0x000e64000802017f */
[----:B-1----:R-:W-:Y:S05]  /*b420*/  @!P1 BRA `(.L_x_294) ;  /* 0x0000001000389947 */ /* 0x002fea0003800000 */
.L_x_316:
[----:B------:R-:W-:Y:S01]  /*b430*/  UPRMT UR4, UR29, 0x9910, URZ ;  /* 0x000099101d047896 */ /* 0x000fe2000800003f */
[----:B0-----:R0:W-:Y:S03]  /*b440*/  @!P3 SYNCS.ARRIVE.TRANS64 RZ, [R7+URZ], R5 ;  /* 0x0000000507ffb9a7 */ /* 0x0011e6000800003f */
[----:B------:R-:W-:-:S06]  /*b450*/  UISETP.NE.AND UP0, UPT, UR4, 0x2, UPT ;  /* 0x000000020400788c */ /* 0x000fcc000bf05270 */
[----:B------:R-:W-:-:S13]  /*b460*/  PLOP3.LUT P1, PT, PT, PT, UP0, 0x80, 0x0 ;  /* 0x000000000000781c */ /* 0x000fda0003f2f008 */
[----:B0-----:R-:W-:Y:S05]  /*b470*/  @P1 BRA `(.L_x_295) ;  /* 0x0000000000041947 */ /* 0x001fea0003800000 */
[----:B------:R-:W-:Y:S01]  /*b480*/  BPT.TRAP 0x1 ;  /* 0x000000040000795c */ /* 0x000fe20000300000 */
.L_x_295:
[----:B------:R-:W-:Y:S05]  /*b490*/  @P0 BRA `(.L_x_296) ;  /* 0x0000000000040947 */ /* 0x000fea0003800000 */
[----:B------:R-:W-:Y:S01]  /*b4a0*/  BPT.TRAP 0x1 ;  /* 0x000000040000795c */ /* 0x000fe20000300000 */
.L_x_296:
[--C-:B-1----:R-:W-:Y:S01]  /*b4b0*/  IMAD R4, R3, 0x8000, R10.reuse ;  /* 0x0000800003047824 */ /* 0x102fe200078e020a */
[----:B------:R-:W-:Y:S01]  /*b4c0*/  R2UR UR10, R11 ;  /* 0x000000000b0a72ca */ /* 0x000fe200000e0000 */
[----:B------:R-:W-:Y:S01]  /*b4d0*/  IMAD R10, R3, 0x20000, R10 ;  /* 0x00020000030a7824 */ /* 0x000fe200078e020a */
[----:B------:R-:W-:Y:S01]  /*b4e0*/  R2UR UR9, R7 ;  /* 0x00000000070972ca */ /* 0x000fe200000e0000 */
[----:B------:R-:W-:Y:S01]  /*b4f0*/  UIADD3 UR30, UP0, UR14, 0xf0, URZ ;  /* 0x000000f00e1e7890 */ /* 0x000fe2000ff1e03f */
[----:B------:R-:W-:Y:S01]  /*b500*/  R2UR UR40, R4 ;  /* 0x00000000042872ca */ /* 0x000fe200000e0000 */
[----:B------:R-:W-:Y:S01]  /*b510*/  VIADD R12, R12, 0xffffffff ;  /* 0xffffffff0c0c7836 */ /* 0x000fe20000000000 */
[----:B------:R-:W-:Y:S01]  /*b520*/  R2UR UR18, R10 ;  /* 0x000000000a1272ca */ /* 0x000fe200000e0000 */
[----:B------:R-:W-:Y:S01]  /*b530*/  UIADD3.X UR31, URZ, UR15, URZ, UP0, !UPT ;  /* 0x0000000f3f1f7290 */ /* 0x000fe200087fe43f */
[----:B------:R-:W-:Y:S01]  /*b540*/  R2UR UR11, R18 ;  /* 0x00000000120b72ca */ /* 0x000fe200000e0000 */
[----:B------:R-:W-:Y:S01]  /*b550*/  UIADD3 UR6, UP1, UR14, 0x1f0, URZ ;  /* 0x000001f00e067890 */ /* 0x000fe2000ff3e03f */
[----:B------:R-:W-:Y:S01]  /*b560*/  R2UR UR12, R19 ;  /* 0x00000000130c72ca */ /* 0x000fe200000e0000 */
[----:B------:R-:W-:Y:S01]  /*b570*/  UMOV UR4, 0x0 ;  /* 0x0000000000047882 */ /* 0x000fe20000000000 */
[----:B------:R-:W-:Y:S01]  /*b580*/  R2UR UR35, R6 ;  /* 0x00000000062372ca */ /* 0x000fe200000e0000 */
[----:B------:R-:W-:Y:S01]  /*b590*/  UIADD3 UR58, UR10, 0x20, URZ ;  /* 0x000000200a3a7890 */ /* 0x000fe2000fffe03f */
[----:B------:R-:W-:Y:S01]  /*b5a0*/  ISETP.GT.AND P2, PT, R12, 0x1, PT ;  /* 0x000000010c00780c */ /* 0x000fe20003f44270 */
[----:B------:R-:W-:Y:S01]  /*b5b0*/  UIADD3 UR50, UR10, 0x40, URZ ;  /* 0x000000400a327890 */ /* 0x000fe2000fffe03f */
[----:B------:R-:W-:Y:S01]  /*b5c0*/  VIADD R3, R3, 0x1 ;  /* 0x0000000103037836 */ /* 0x000fe20000000000 */
[----:B------:R-:W-:Y:S01]  /*b5d0*/  UIADD3 UR8, UR40, 0x180, URZ ;  /* 0x0000018028087890 */ /* 0x000fe2000fffe03f */
[----:B------:R-:W-:Y:S01]  /*b5e0*/  VIADD R11, R11, 0x80 ;  /* 0x000000800b0b7836 */ /* 0x000fe20000000000 */
[----:B------:R-:W-:-:S02]  /*b5f0*/  UIADD3 UR56, UR40, 0x2180, URZ ;  /* 0x0000218028387890 */ /* 0x000fc4000fffe03f */
[----:B------:R-:W-:Y:S01]  /*b600*/  UIADD3 UR48, UR40, 0x4180, URZ ;  /* 0x0000418028307890 */ /* 0x000fe2000fffe03f */
[C---:B------:R-:W-:Y:S01]  /*b610*/  ISETP.NE.AND P1, PT, R3.reuse, 0x4, PT ;  /* 0x000000040300780c */ /* 0x040fe20003f25270 */
[----:B------:R-:W-:Y:S02]  /*b620*/  UIADD3 UR42, UR10, 0x60, URZ ;  /* 0x000000600a2a7890 */ /* 0x000fe4000fffe03f */
[----:B------:R-:W-:Y:S01]  /*b630*/  UIADD3 UR40, UR40, 0x6180, URZ ;  /* 0x0000618028287890 */ /* 0x000fe2000fffe03f */
[----:B------:R-:W-:Y:S01]  /*b640*/  SEL R5, RZ, 0x1, P1 ;  /* 0x00000001ff057807 */ /* 0x000fe20000800000 */
[----:B------:R-:W-:Y:S01]  /*b650*/  UMOV UR5, 0x10000000 ;  /* 0x1000000000057882 */ /* 0x000fe20000000000 */
[----:B------:R-:W-:Y:S01]  /*b660*/  UIADD3.X UR7, URZ, UR15, URZ, UP1, !UPT ;  /* 0x0000000f3f077290 */ /* 0x000fe20008ffe43f */
[----:B------:R0:W-:Y:S01]  /*b670*/  UTMALDG.3D [UR8], [UR30], desc[UR4] ;  /* 0x000004081e0075b4 */ /* 0x0001e20008011000 */
[----:B------:R-:W-:Y:S01]  /*b680*/  UIADD3 UR32, UR18, 0x20180, URZ ;  /* 0x0002018012207890 */ /* 0x000fe2000fffe03f */
[----:B------:R-:W-:Y:S01]  /*b690*/  LOP3.LUT R2, R2, R5, RZ, 0x3c, !PT ;  /* 0x0000000502027212 */ /* 0x000fe200078e3cff */
[----:B------:R-:W-:Y:S01]  /*b6a0*/  UIADD3 UR24, UR18, 0x28180, URZ ;  /* 0x0002818012187890 */ /* 0x000fe2000fffe03f */
[----:B------:R-:W-:Y:S01]  /*b6b0*/  SEL R3, R3, RZ, P1 ;  /* 0x000000ff03037207 */ /* 0x000fe20000800000 */
[----:B------:R-:W-:Y:S01]  /*b6c0*/  UIADD3 UR16, UR18, 0x30180, URZ ;  /* 0x0003018012107890 */ /* 0x000fe2000fffe03f */
[----:B------:R-:W-:Y:S01]  /*b6d0*/  UMOV UR57, UR9 ;  /* 0x0000000900397c82 */ /* 0x000fe20008000000 */
        /* <DEDUP_REMOVED lines=8> */
[----:B------:R1:W-:Y:S01]  /*b760*/  UTMALDG.3D [UR56], [UR30], desc[UR4] ;  /* 0x000004381e0075b4 */ /* 0x0003e20008011000 */
[----:B------:R-:W-:Y:S01]  /*b770*/  UMOV UR33, UR9 ;  /* 0x0000000900217c82 */ /* 0x000fe20008000000 */
[----:B------:R-:W-:Y:S01]  /*b780*/  UMOV UR34, UR10 ;  /* 0x0000000a00227c82 */ /* 0x000fe20008000000 */
[----:B------:R-:W-:Y:S01]  /*b790*/  UMOV UR36, UR12 ;  /* 0x0000000c00247c82 */ /* 0x000fe20008000000 */
[----:B------:R-:W-:Y:S01]  /*b7a0*/  UMOV UR25, UR9 ;  /* 0x0000000900197c82 */ /* 0x000fe20008000000 */
[----:B------:R-:W-:Y:S01]  /*b7b0*/  UMOV UR27, UR35 ;  /* 0x00000023001b7c82 */ /* 0x000fe20008000000 */
[----:B------:R-:W-:Y:S01]  /*b7c0*/  UMOV UR28, UR12 ;  /* 0x0000000c001c7c82 */ /* 0x000fe20008000000 */
[----:B------:R-:W-:Y:S01]  /*b7d0*/  UMOV UR26, UR58 ;  /* 0x0000003a001a7c82 */ /* 0x000fe20008000000 */
[----:B0-----:R-:W-:Y:S01]  /*b7e0*/  UIADD3 UR8, UR18, 0x38180, URZ ;  /* 0x0003818012087890 */ /* 0x001fe2000fffe03f */
[----:B------:R1:W-:Y:S01]  /*b7f0*/  UTMALDG.3D [UR48], [UR30], desc[UR4] ;  /* 0x000004301e0075b4 */ /* 0x0003e20008011000 */
[----:B------:R-:W-:Y:S01]  /*b800*/  UMOV UR17, UR9 ;  /* 0x0000000900117c82 */ /* 0x000fe20008000000 */
[----:B------:R-:W-:Y:S01]  /*b810*/  UMOV UR19, UR35 ;  /* 0x0000002300137c82 */ /* 0x000fe20008000000 */
[----:B------:R-:W-:Y:S01]  /*b820*/  UMOV UR20, UR12 ;  /* 0x0000000c00147c82 */ /* 0x000fe20008000000 */
[----:B------:R-:W-:Y:S01]  /*b830*/  UMOV UR18, UR50 ;  /* 0x0000003200127c82 */ /* 0x000fe20008000000 */
[----:B------:R-:W-:Y:S01]  /*b840*/  UMOV UR11, UR35 ;  /* 0x00000023000b7c82 */ /* 0x000fe20008000000 */
[----:B------:R-:W-:Y:S01]  /*b850*/  UMOV UR10, UR42 ;  /* 0x0000002a000a7c82 */ /* 0x000fe20008000000 */
[----:B------:R1:W-:Y:S01]  /*b860*/  UTMALDG.3D [UR40], [UR30], desc[UR4] ;  /* 0x000004281e0075b4 */ /* 0x0003e20008011000 */
[----:B------:R1:W-:Y:S01]  /*b870*/  UTMALDG.3D [UR32], [UR6], desc[UR4] ;  /* 0x00000420060075b4 */ /* 0x0003e20008011000 */
[----:B------:R1:W-:Y:S01]  /*b880*/  UTMALDG.3D [UR24], [UR6], desc[UR4] ;  /* 0x00000418060075b4 */ /* 0x0003e20008011000 */
[----:B------:R1:W-:Y:S01]  /*b890*/  UTMALDG.3D [UR16], [UR6], desc[UR4] ;  /* 0x00000410060075b4 */ /* 0x0003e20008011000 */
[----:B------:R1:W-:Y:S02]  /*b8a0*/  UTMALDG.3D [UR8], [UR6], desc[UR4] ;  /* 0x00000408060075b4 */ /* 0x0003e40008011000 */
[----:B-1----:R-:W-:Y:S05]  /*b8b0*/  @P2 BRA `(.L_x_297) ;  /* 0xfffffff800bc2947 */ /* 0x002fea000383ffff */
.L_x_293:
[----:B------:R-:W-:Y:S05]  /*b8c0*/  BSYNC B1 ;  /* 0x0000000000017941 */ /* 0x000fea0003800000 */
.L_x_292:
[----:B------:R-:W-:Y:S01]  /*b8d0*/  LOP3.LUT P4, RZ, R9, 0xff, RZ, 0xc0, !PT ;  /* 0x000000ff09ff7812 */ /* 0x000fe2000788c0ff */
[----:B------:R-:W-:Y:S01]  /*b8e0*/  VIADD R0, R0, UR38 ;  /* 0x0000002600007c36 */ /* 0x000fe20008000000 */
[----:B------:R-:W-:Y:S01]  /*b8f0*/  ULDC.64 UR4, c[0x0][0x650] ;  /* 0x0001940000047ab9 */ /* 0x000fe20000000a00 */
[----:B------:R-:W-:Y:S01]  /*b900*/  BSSY B1, `(.L_x_298) ;  /* 0x000006f000017945 */ /* 0x000fe20003800000 */
[----:B------:R-:W-:Y:S01]  /*b910*/  IMAD.MOV.U32 R18, RZ, RZ, -0x1 ;  /* 0xffffffffff127424 */ /* 0x000fe200078e00ff */
[----:B------:R-:W-:Y:S01]  /*b920*/  PRMT R9, RZ, 0x7610, R9 ;  /* 0x00007610ff097816 */ /* 0x000fe20000000009 */
[----:B------:R-:W-:Y:S01]  /*b930*/  IMAD.MOV.U32 R19, RZ, RZ, -0x1 ;  /* 0xffffffffff137424 */ /* 0x000fe200078e00ff */
[C---:B------:R-:W-:Y:S02]  /*b940*/  ISETP.GT.U32.AND P1, PT, R0.reuse, 0x3, PT ;  /* 0x000000030000780c */ /* 0x040fe40003f24070 */
[----:B------:R-:W-:Y:S02]  /*b950*/  SHF.R.U32.HI R2, RZ, 0x2, R0 ;  /* 0x00000002ff027819 */ /* 0x000fe40000011600 */
[----:B------:R-:W-:-:S02]  /*b960*/  LOP3.LUT R0, R0, 0x3, RZ, 0xc0, !PT ;  /* 0x0000000300007812 */ /* 0x000fc400078ec0ff */
[----:B------:R-:W0:Y:S01]  /*b970*/  @P4 S2R R4, SR_CgaCtaId ;  /* 0x0000000000044919 */ /* 0x000e220000008800 */
[----:B------:R-:W-:Y:S02]  /*b980*/  @P4 MOV R3, 0x400 ;  /* 0x0000040000034802 */ /* 0x000fe40000000f00 */
[----:B------:R-:W-:-:S04]  /*b990*/  LOP3.LUT R2, R2, 0x1, RZ, 0xc0, !PT ;  /* 0x0000000102027812 */ /* 0x000fc800078ec0ff */
[----:B------:R-:W-:Y:S02]  /*b9a0*/  ISETP.NE.U32.AND P2, PT, R2, 0x1, PT ;  /* 0x000000010200780c */ /* 0x000fe40003f45070 */
[----:B0-----:R-:W-:Y:S01]  /*b9b0*/  @P4 LEA R3, R4, R3, 0x18 ;  /* 0x0000000304034211 */ /* 0x001fe200078ec0ff */
[----:B------:R-:W-:-:S03]  /*b9c0*/  IMAD.U32 R4, RZ, RZ, UR38 ;  /* 0x00000026ff047e24 */ /* 0x000fc6000f8e00ff */
[----:B------:R0:W-:Y:S01]  /*b9d0*/  @P4 SYNCS.ARRIVE.TRANS64.A1T0 RZ, [R3+URZ+0x78], RZ ;  /* 0x000078ff03ff49a7 */ /* 0x0001e2000810003f */
[----:B------:R-:W-:Y:S02]  /*b9e0*/  IADD3 R16, P4, R16, UR54, RZ ;  /* 0x0000003610107c10 */ /* 0x000fe4000ff9e0ff */
[----:B------:R-:W-:Y:S02]  /*b9f0*/  ISETP.LT.U32.AND P1, PT, R4, 0x4, P1 ;  /* 0x000000040400780c */ /* 0x000fe40000f21070 */
[----:B------:R-:W-:Y:S02]  /*ba00*/  IADD3.X R17, R17, UR37, RZ, P4, !PT ;  /* 0x0000002511117c10 */ /* 0x000fe4000a7fe4ff */
[----:B------:R-:W-:Y:S02]  /*ba10*/  ISETP.GE.U32.AND P4, PT, R16, UR4, PT ;  /* 0x0000000410007c0c */ /* 0x000fe4000bf86070 */
[----:B0-----:R-:W-:Y:S02]  /*ba20*/  SEL R3, RZ, 0x1, !P1 ;  /* 0x00000001ff037807 */ /* 0x001fe40004800000 */
[----:B------:R-:W-:-:S02]  /*ba30*/  ISETP.GE.U32.AND.EX P1, PT, R17, UR5, PT, P4 ;  /* 0x0000000511007c0c */ /* 0x000fc4000bf26140 */
[----:B------:R-:W-:-:S04]  /*ba40*/  ISETP.GT.U32.AND P2, PT, R4, 0x3, !P2 ;  /* 0x000000030400780c */ /* 0x000fc80005744070 */
[----:B------:R-:W-:-:S04]  /*ba50*/  SEL R2, RZ, 0x1, !P2 ;  /* 0x00000001ff027807 */ /* 0x000fc80005000000 */
[--C-:B------:R-:W-:Y:S01]  /*ba60*/  LOP3.LUT R8, R2, R8, R3.reuse, 0x96, !PT ;  /* 0x0000000802087212 */ /* 0x100fe200078e9603 */
[----:B------:R-:W-:Y:S01]  /*ba70*/  IMAD.MOV.U32 R2, RZ, RZ, -0x1 ;  /* 0xffffffffff027424 */ /* 0x000fe200078e00ff */
[----:B------:R-:W-:Y:S01]  /*ba80*/  PRMT R3, RZ, 0x7610, R3 ;  /* 0x00007610ff037816 */ /* 0x000fe20000000003 */
[----:B------:R-:W-:Y:S06]  /*ba90*/  @P1 BRA `(.L_x_299) ;  /* 0x0000000400541947 */ /* 0x000fec0003800000 */
[----:B------:R-:W0:Y:S01]  /*baa0*/  S2UR UR4, SR_CTAID.X ;  /* 0x00000000000479c3 */ /* 0x000e220000002500 */
[----:B------:R-:W-:Y:S01]  /*bab0*/  ULDC.64 UR6, c[0x0][0x628] ;  /* 0x00018a0000067ab9 */ /* 0x000fe20000000a00 */
[----:B------:R-:W-:Y:S01]  /*bac0*/  ULDC UR5, c[0x0][0x150] ;  /* 0x0000540000057ab9 */ /* 0x000fe20000000800 */
[----:B------:R-:W-:Y:S01]  /*bad0*/  ISETP.NE.U32.AND P1, PT, RZ, UR6, PT ;  /* 0x00000006ff007c0c */ /* 0x000fe2000bf25070 */
[----:B------:R-:W-:Y:S01]  /*bae0*/  ULDC UR8, c[0x0][0x630] ;  /* 0x00018c0000087ab9 */ /* 0x000fe20000000800 */
[----:B------:R-:W-:Y:S01]  /*baf0*/  ULDC UR10, c[0x0][0x154] ;  /* 0x00005500000a7ab9 */ /* 0x000fe20000000800 */
[----:B------:R-:W-:Y:S01]  /*bb00*/  IMAD.MOV.U32 R2, RZ, RZ, R16 ;  /* 0x000000ffff027224 */ /* 0x000fe200078e0010 */
[----:B------:R-:W-:Y:S01]  /*bb10*/  ISETP.NE.AND.EX P1, PT, RZ, UR7, PT, P1 ;  /* 0x00000007ff007c0c */ /* 0x000fe2000bf25310 */
[----:B------:R-:W1:Y:S01]  /*bb20*/  S2UR UR9, SR_CTAID.Y ;  /* 0x00000000000979c3 */ /* 0x000e620000002600 */
[----:B0-----:R-:W-:-:S05]  /*bb30*/  I2FP.F32.U32 R3, UR4 ;  /* 0x0000000400037c45 */ /* 0x001fca0008201000 */
[----:B------:R-:W-:Y:S01]  /*bb40*/  FMUL R10, R3, UR5 ;  /* 0x00000005030a7c20 */ /* 0x000fe20008400000 */
[----:B------:R-:W-:-:S05]  /*bb50*/  IMAD.MOV.U32 R3, RZ, RZ, R17 ;  /* 0x000000ffff037224 */ /* 0x000fca00078e0011 */
[----:B------:R-:W-:Y:S05]  /*bb60*/  @!P1 BRA `(.L_x_300) ;  /* 0x0000000000289947 */ /* 0x000fea0003800000 */
[----:B------:R-:W-:Y:S02]  /*bb70*/  ULDC UR5, c[0x0][0x634] ;  /* 0x00018d0000057ab9 */ /* 0x000fe40000000800 */
[----:B------:R-:W-:-:S05]  /*bb80*/  IADD3 R7, P1, R16, UR5, RZ ;  /* 0x0000000510077c10 */ /* 0x000fca000ff3e0ff */
[----:B------:R-:W-:-:S04]  /*bb90*/  IMAD.X R11, RZ, RZ, R17, P1 ;  /* 0x000000ffff0b7224 */ /* 0x000fc800008e0611 */
[----:B------:R-:W-:-:S04]  /*bba0*/  IMAD.WIDE.U32 R4, R11, UR6, RZ ;  /* 0x000000060b047c25 */ /* 0x000fc8000f8e00ff */
[----:B------:R-:W-:-:S04]  /*bbb0*/  IMAD.WIDE.U32 R4, P1, R7, UR7, R4 ;  /* 0x0000000707047c25 */ /* 0x000fc8000f820004 */
[----:B------:R-:W-:-:S04]  /*bbc0*/  IMAD.WIDE.U32 R6, R7, UR6, RZ ;  /* 0x0000000607067c25 */ /* 0x000fc8000f8e00ff */
[----:B------:R-:W-:Y:S01]  /*bbd0*/  IMAD.X R3, RZ, RZ, RZ, P1 ;  /* 0x000000ffff037224 */ /* 0x000fe200008e06ff */
[----:B------:R-:W-:Y:S01]  /*bbe0*/  IADD3 RZ, P1, R7, R4, RZ ;  /* 0x0000000407ff7210 */ /* 0x000fe20007f3e0ff */
[----:B------:R-:W-:-:S04]  /*bbf0*/  IMAD.MOV.U32 R2, RZ, RZ, R5 ;  /* 0x000000ffff027224 */ /* 0x000fc800078e0005 */
[----:B------:R-:W-:-:S08]  /*bc00*/  IMAD.WIDE.U32.X R2, R11, UR7, R2, P1 ;  /* 0x000000070b027c25 */ /* 0x000fd000088e0402 */
.L_x_300:
[--C-:B------:R-:W-:Y:S01]  /*bc10*/  SHF.R.U64 R19, R2, UR8, R3.reuse ;  /* 0x0000000802137c19 */ /* 0x100fe20008001203 */
[----:B------:R-:W0:Y:S01]  /*bc20*/  F2I.U32.TRUNC.NTZ R10, R10 ;  /* 0x0000000a000a7305 */ /* 0x000e22000020f000 */
[----:B------:R-:W-:Y:S01]  /*bc30*/  SHF.R.U32.HI R2, RZ, UR8, R3 ;  /* 0x00000008ff027c19 */ /* 0x000fe20008011603 */
[----:B------:R-:W-:Y:S01]  /*bc40*/  ULDC.64 UR6, c[0x0][0x620] ;  /* 0x0001880000067ab9 */ /* 0x000fe20000000a00 */
[----:B------:R-:W-:Y:S01]  /*bc50*/  IADD3 R5, P1, RZ, -R19, RZ ;  /* 0x80000013ff057210 */ /* 0x000fe20007f3e0ff */
[----:B------:R-:W2:Y:S01]  /*bc60*/  LDC R15, c[0x0][0x610] ;  /* 0x00018400ff0f7b82 */ /* 0x000ea20000000800 */
[----:B-1----:R-:W-:Y:S01]  /*bc70*/  I2FP.F32.U32 R4, UR9 ;  /* 0x0000000900047c45 */ /* 0x002fe20008201000 */
[----:B------:R-:W-:Y:S01]  /*bc80*/  ULDC UR8, c[0x0][0x658] ;  /* 0x0001960000087ab9 */ /* 0x000fe20000000800 */
[----:B------:R-:W-:Y:S01]  /*bc90*/  ULDC UR12, c[0x0][0x648] ;  /* 0x00019200000c7ab9 */ /* 0x000fe20000000800 */
[----:B------:R-:W-:Y:S02]  /*bca0*/  IMAD.X R2, RZ, RZ, ~R2, P1 ;  /* 0x000000ffff027224 */ /* 0x000fe400008e0e02 */
[----:B------:R-:W-:Y:S01]  /*bcb0*/  FMUL R6, R4, UR10 ;  /* 0x0000000a04067c20 */ /* 0x000fe20008400000 */
[----:B------:R-:W-:Y:S01]  /*bcc0*/  ULDC.64 UR10, c[0x0][0x640] ;  /* 0x00019000000a7ab9 */ /* 0x000fe20000000a00 */
[----:B------:R-:W-:Y:S01]  /*bcd0*/  IMAD R4, R2, UR6, RZ ;  /* 0x0000000602047c24 */ /* 0x000fe2000f8e02ff */
[----:B------:R-:W-:Y:S01]  /*bce0*/  ISETP.NE.U32.AND P1, PT, RZ, UR10, PT ;  /* 0x0000000aff007c0c */ /* 0x000fe2000bf25070 */
[C---:B------:R-:W-:Y:S01]  /*bcf0*/  IMAD.WIDE.U32 R2, R5.reuse, UR6, R16 ;  /* 0x0000000605027c25 */ /* 0x040fe2000f8e0010 */
[----:B0-----:R-:W-:Y:S01]  /*bd00*/  R2UR UR5, R10 ;  /* 0x000000000a0572ca */ /* 0x001fe200000e0000 */
[----:B------:R-:W0:Y:S01]  /*bd10*/  F2I.U32.TRUNC.NTZ R6, R6 ;  /* 0x0000000600067305 */ /* 0x000e22000020f000 */
[----:B------:R-:W-:Y:S01]  /*bd20*/  ULDC UR6, c[0x0][0x618] ;  /* 0x0001860000067ab9 */ /* 0x000fe20000000800 */
[----:B------:R-:W-:Y:S01]  /*bd30*/  IMAD R5, R5, UR7, R4 ;  /* 0x0000000705057c24 */ /* 0x000fe2000f8e0204 */
[----:B------:R-:W-:-:S03]  /*bd40*/  ISETP.NE.AND.EX P1, PT, RZ, UR11, PT, P1 ;  /* 0x0000000bff007c0c */ /* 0x000fc6000bf25310 */
[----:B------:R-:W-:-:S05]  /*bd50*/  IMAD.IADD R3, R3, 0x1, R5 ;  /* 0x0000000103037824 */ /* 0x000fca00078e0205 */
[--C-:B------:R-:W-:Y:S02]  /*bd60*/  SHF.R.U64 R10, R2, UR6, R3.reuse ;  /* 0x00000006020a7c19 */ /* 0x100fe40008001203 */
[----:B------:R-:W-:Y:S01]  /*bd70*/  SHF.R.U32.HI R3, RZ, UR6, R3 ;  /* 0x00000006ff037c19 */ /* 0x000fe20008011603 */
[----:B------:R-:W-:Y:S01]  /*bd80*/  ULDC UR6, c[0x0][0x608] ;  /* 0x0001820000067ab9 */ /* 0x000fe20000000800 */
[----:B0-----:R-:W-:Y:S02]  /*bd90*/  R2UR UR7, R6 ;  /* 0x00000000060772ca */ /* 0x001fe400000e0000 */
[--C-:B------:R-:W-:Y:S02]  /*bda0*/  SHF.R.U64 R12, R10, UR6, R3.reuse ;  /* 0x000000060a0c7c19 */ /* 0x100fe40008001203 */
[----:B------:R-:W-:Y:S01]  /*bdb0*/  SHF.R.U32.HI R3, RZ, UR6, R3 ;  /* 0x00000006ff037c19 */ /* 0x000fe20008011603 */
[----:B------:R-:W-:-:S03]  /*bdc0*/  UIADD3 UR6, -UR5, URZ, URZ ;  /* 0x0000003f05067290 */ /* 0x000fc6000fffe13f */
[--C-:B------:R-:W-:Y:S01]  /*bdd0*/  SHF.R.U64 R13, R12, UR8, R3.reuse ;  /* 0x000000080c0d7c19 */ /* 0x100fe20008001203 */
[----:B------:R-:W-:Y:S01]  /*bde0*/  ULDC UR5, c[0x0][0x144] ;  /* 0x0000510000057ab9 */ /* 0x000fe20000000800 */
[----:B------:R-:W-:-:S03]  /*bdf0*/  SHF.R.U32.HI R3, RZ, UR8, R3 ;  /* 0x00000008ff037c19 */ /* 0x000fc60008011603 */
[----:B------:R-:W-:Y:S01]  /*be00*/  IMAD.MOV.U32 R2, RZ, RZ, R13 ;  /* 0x000000ffff027224 */ /* 0x000fe200078e000d */
[----:B------:R-:W-:Y:S06]  /*be10*/  @!P1 BRA `(.L_x_301) ;  /* 0x0000000000289947 */ /* 0x000fec0003800000 */
        /* <DEDUP_REMOVED lines=10> */
.L_x_301:
[----:B------:R-:W-:Y:S01]  /*bec0*/  UISETP.NE.AND UP0, UPT, UR45, URZ, UPT ;  /* 0x0000003f2d00728c */ /* 0x000fe2000bf05270 */
[----:B------:R-:W-:Y:S01]  /*bed0*/  SHF.R.U64 R3, R2, UR12, R3 ;  /* 0x0000000c02037c19 */ /* 0x000fe20008001203 */
[----:B------:R-:W-:Y:S01]  /*bee0*/  UIADD3 UR7, -UR7, URZ, URZ ;  /* 0x0000003f07077290 */ /* 0x000fe2000fffe13f */
[----:B------:R-:W-:Y:S01]  /*bef0*/  LOP3.LUT R2, R12, UR22, RZ, 0xc0, !PT ;  /* 0x000000160c027c12 */ /* 0x000fe2000f8ec0ff */
[----:B------:R-:W-:Y:S01]  /*bf00*/  UIMAD UR4, UR5, UR6, UR4 ;  /* 0x00000006050472a4 */ /* 0x000fe2000f8e0204 */
[----:B------:R-:W-:Y:S01]  /*bf10*/  LOP3.LUT R5, R10, UR13, RZ, 0xc0, !PT ;  /* 0x0000000d0a057c12 */ /* 0x000fe2000f8ec0ff */
[----:B------:R-:W-:Y:S01]  /*bf20*/  IMAD.MOV R4, RZ, RZ, -R3 ;  /* 0x000000ffff047224 */ /* 0x000fe200078e0a03 */
[----:B------:R-:W-:Y:S01]  /*bf30*/  ULDC UR5, c[0x0][0x148] ;  /* 0x0000520000057ab9 */ /* 0x000fe20000000800 */
[----:B------:R-:W-:Y:S01]  /*bf40*/  IMAD R18, R3, UR21, R2 ;  /* 0x0000001503127c24 */ /* 0x000fe2000f8e0202 */
[----:B------:R-:W-:Y:S01]  /*bf50*/  PLOP3.LUT P1, PT, PT, PT, UP0, 0x80, 0x0 ;  /* 0x000000000000781c */ /* 0x000fe20003f2f008 */
[----:B------:R-:W-:Y:S01]  /*bf60*/  IMAD.MOV.U32 R3, RZ, RZ, 0x1 ;  /* 0x00000001ff037424 */ /* 0x000fe200078e00ff */
[----:B------:R-:W-:-:S03]  /*bf70*/  @UP0 UIMAD UR4, UR5, UR7, UR9 ;  /* 0x00000007050402a4 */ /* 0x000fc6000f8e0209 */
[----:B------:R-:W-:Y:S02]  /*bf80*/  ULDC UR5, c[0x0][0x638] ;  /* 0x00018e0000057ab9 */ /* 0x000fe40000000800 */
[----:B------:R-:W-:Y:S02]  /*bf90*/  IMAD R2, R4, UR5, R13 ;  /* 0x0000000504027c24 */ /* 0x000fe4000f8e020d */
[----:B--2---:R-:W-:Y:S01]  /*bfa0*/  IMAD R18, R18, R15, UR4 ;  /* 0x0000000412127e24 */ /* 0x004fe2000f8e020f */
[----:B------:R-:W-:Y:S02]  /*bfb0*/  ULDC UR4, c[0x0][0x600] ;  /* 0x0001800000047ab9 */ /* 0x000fe40000000800 */
[----:B------:R-:W-:-:S05]  /*bfc0*/  IMAD R5, R2, UR4, R5 ;  /* 0x0000000402057c24 */ /* 0x000fca000f8e0205 */
[----:B------:R-:W-:Y:S02]  /*bfd0*/  SEL R2, R5, R18, !P1 ;  /* 0x0000001205027207 */ /* 0x000fe40004800000 */
[----:B------:R-:W-:-:S07]  /*bfe0*/  SEL R18, R18, R5, !P1 ;  /* 0x0000000512127207 */ /* 0x000fce0004800000 */
.L_x_299:
[----:B------:R-:W-:Y:S05]  /*bff0*/  BSYNC B1 ;  /* 0x0000000000017941 */ /* 0x000fea0003800000 */
.L_x_298:
[----:B------:R-:W-:-:S13]  /*c000*/  LOP3.LUT P1, RZ, R3, 0xff, RZ, 0xc0, !PT ;  /* 0x000000ff03ff7812 */ /* 0x000fda000782c0ff */
[----:B------:R-:W-:Y:S05]  /*c010*/  @P1 BRA `(.L_x_302) ;  /* 0xfffffff000b01947 */ /* 0x000fea000383ffff */
[----:B------:R-:W-:Y:S05]  /*c020*/  BSYNC B0 ;  /* 0x0000000000007941 */ /* 0x000fea0003800000 */
.L_x_290:
[----:B------:R-:W-:-:S03]  /*c030*/  UMOV UR4, 0xffffffff ;  /* 0xffffffff00047882 */ /* 0x000fc60000000000 */
[----:B------:R-:W-:Y:S05]  /*c040*/  BRA.DIV UR4, `(.L_x_303) ;  /* 0x0000000604447947 */ /* 0x000fea000b800000 */
[----:B------:R-:W-:-:S13]  /*c050*/  ELECT P6, URZ, PT ;  /* 0x00000000003f782f */ /* 0x000fda00038c0000 */
.L_x_319:
[----:B------:R-:W-:Y:S04]  /*c060*/  BSSY B0, `(.L_x_304) ;  /* 0x000002c000007945 */ /* 0x000fe80003800000 */
[----:B------:R-:W-:Y:S05]  /*c070*/  @!P6 BRA `(.L_x_305) ;  /* 0x0000000000a8e947 */ /* 0x000fea0003800000 */
[----:B------:R-:W-:-:S04]  /*c080*/  ULOP3.LUT UR4, UR39, 0x2, URZ, 0xfc, !UPT ;  /* 0x0000000227047892 */ /* 0x000fc8000f8efc3f */
[----:B------:R-:W-:-:S06]  /*c090*/  UISETP.NE.AND UP0, UPT, UR4, 0x3, UPT ;  /* 0x000000030400788c */ /* 0x000fcc000bf05270 */
[----:B------:R-:W-:-:S13]  /*c0a0*/  PLOP3.LUT P0, PT, PT, PT, UP0, 0x80, 0x0 ;  /* 0x000000000000781c */ /* 0x000fda0003f0f008 */
[----:B------:R-:W-:Y:S05]  /*c0b0*/  @!P0 BRA `(.L_x_306) ;  /* 0x0000000000048947 */ /* 0x000fea0003800000 */
[----:B------:R-:W-:Y:S01]  /*c0c0*/  BPT.TRAP 0x1 ;  /* 0x000000040000795c */ /* 0x000fe20000300000 */
.L_x_306:
[----:B------:R-:W0:Y:S01]  /*c0d0*/  S2R R3, SR_CgaCtaId ;  /* 0x0000000000037919 */ /* 0x000e220000008800 */
[----:B------:R-:W-:-:S04]  /*c0e0*/  MOV R2, 0x400 ;  /* 0x0000040000027802 */ /* 0x000fc80000000f00 */
[----:B0-----:R-:W-:Y:S02]  /*c0f0*/  LEA R3, R3, R2, 0x18 ;  /* 0x0000000203037211 */ /* 0x001fe400078ec0ff */
[----:B------:R-:W-:-:S03]  /*c100*/  SHF.L.U32 R2, R8, 0x1f, RZ ;  /* 0x0000001f08027819 */ /* 0x000fc600000006ff */
[----:B------:R-:W-:-:S04]  /*c110*/  VIADD R3, R3, 0x20 ;  /* 0x0000002003037836 */ /* 0x000fc80000000000 */
[C---:B------:R-:W-:Y:S02]  /*c120*/  IMAD R7, R0.reuse, 0x8, R3 ;  /* 0x0000000800077824 */ /* 0x040fe400078e0203 */
[----:B------:R-:W-:Y:S02]  /*c130*/  VIADD R0, R0, 0x1 ;  /* 0x0000000100007836 */ /* 0x000fe40000000000 */
[----:B------:R-:W0:Y:S03]  /*c140*/  SYNCS.PHASECHK.TRANS64.TRYWAIT P0, [R7+URZ], R2 ;  /* 0x00000002070075a7 */ /* 0x000e26000800017f */
[----:B------:R-:W-:-:S04]  /*c150*/  ISETP.NE.AND P1, PT, R0, 0x4, PT ;  /* 0x000000040000780c */ /* 0x000fc80003f25270 */
[----:B------:R-:W-:Y:S02]  /*c160*/  SEL R5, RZ, 0x1, P1 ;  /* 0x00000001ff057807 */ /* 0x000fe40000800000 */
[----:B------:R-:W-:Y:S02]  /*c170*/  SEL R0, R0, RZ, P1 ;  /* 0x000000ff00007207 */ /* 0x000fe40000800000 */
[----:B------:R-:W-:-:S03]  /*c180*/  LOP3.LUT R5, R8, R5, RZ, 0x3c, !PT ;  /* 0x0000000508057212 */ /* 0x000fc600078e3cff */
[----:B------:R-:W-:Y:S01]  /*c190*/  IMAD R9, R0, 0x8, R3 ;  /* 0x0000000800097824 */ /* 0x000fe200078e0203 */
[----:B------:R-:W-:Y:S01]  /*c1a0*/  SHF.L.U32 R4, R5, 0x1f, RZ ;  /* 0x0000001f05047819 */ /* 0x000fe200000006ff */
[----:B0-----:R-:W-:Y:S06]  /*c1b0*/  @!P0 BRA `(.L_x_307) ;  /* 0x0000000400088947 */ /* 0x001fec0003800000 */
.L_x_320:
[----:B------:R-:W1:Y:S01]  /*c1c0*/  SYNCS.PHASECHK.TRANS64.TRYWAIT P0, [R9+URZ], R4 ;  /* 0x00000004090075a7 */ /* 0x000e62000800017f */
[----:B------:R-:W-:-:S05]  /*c1d0*/  VIADD R0, R0, 0x1 ;  /* 0x0000000100007836 */ /* 0x000fca0000000000 */
[----:B------:R-:W-:-:S04]  /*c1e0*/  ISETP.NE.AND P1, PT, R0, 0x4, PT ;  /* 0x000000040000780c */ /* 0x000fc80003f25270 */
[----:B0-----:R-:W-:Y:S02]  /*c1f0*/  SEL R2, RZ, 0x1, P1 ;  /* 0x00000001ff027807 */ /* 0x001fe40000800000 */
[----:B------:R-:W-:Y:S02]  /*c200*/  SEL R0, R0, RZ, P1 ;  /* 0x000000ff00007207 */ /* 0x000fe40000800000 */
[----:B------:R-:W-:-:S03]  /*c210*/  LOP3.LUT R7, R5, R2, RZ, 0x3c, !PT ;  /* 0x0000000205077212 */ /* 0x000fc600078e3cff */
[----:B------:R-:W-:Y:S01]  /*c220*/  IMAD R6, R0, 0x8, R3 ;  /* 0x0000000800067824 */ /* 0x000fe200078e0203 */
[----:B------:R-:W-:Y:S01]  /*c230*/  SHF.L.U32 R5, R7, 0x1f, RZ ;  /* 0x0000001f07057819 */ /* 0x000fe200000006ff */
[----:B-1----:R-:W-:Y:S06]  /*c240*/  @!P0 BRA `(.L_x_308) ;  /* 0x0000000000f88947 */ /* 0x002fec0003800000 */
.L_x_321:
[----:B------:R-:W1:Y:S01]  /*c250*/  SYNCS.PHASECHK.TRANS64.TRYWAIT P0, [R6+URZ], R5 ;  /* 0x00000005060075a7 */ /* 0x000e62000800017f */
[----:B------:R-:W-:-:S05]  /*c260*/  VIADD R0, R0, 0x1 ;  /* 0x0000000100007836 */ /* 0x000fca0000000000 */
[----:B------:R-:W-:-:S04]  /*c270*/  ISETP.NE.AND P1, PT, R0, 0x4, PT ;  /* 0x000000040000780c */ /* 0x000fc80003f25270 */
[----:B------:R-:W-:Y:S02]  /*c280*/  SEL R2, RZ, 0x1, P1 ;  /* 0x00000001ff027807 */ /* 0x000fe40000800000 */
[----:B------:R-:W-:Y:S02]  /*c290*/  SEL R0, R0, RZ, P1 ;  /* 0x000000ff00007207 */ /* 0x000fe40000800000 */
[----:B------:R-:W-:Y:S01]  /*c2a0*/  LOP3.LUT R2, R7, R2, RZ, 0x3c, !PT ;  /* 0x0000000207027212 */ /* 0x000fe200078e3cff */
[----:B-1----:R-:W-:Y:S06]  /*c2b0*/  @!P0 BRA `(.L_x_309) ;  /* 0x0000000000f08947 */ /* 0x002fec0003800000 */
.L_x_322:
[----:B------:R-:W-:Y:S01]  /*c2c0*/  IMAD R3, R0, 0x8, R3 ;  /* 0x0000000800037824 */ /* 0x000fe200078e0203 */
[----:B------:R-:W-:-:S07]  /*c2d0*/  SHF.L.U32 R0, R2, 0x1f, RZ ;  /* 0x0000001f02007819 */ /* 0x000fce00000006ff */
.L_x_310:
[----:B--2---:R2:W3:Y:S02]  /*c2e0*/  SYNCS.PHASECHK.TRANS64.TRYWAIT P0, [R3+URZ], R0 ;  /* 0x00000000030075a7 */ /* 0x0044e4000800017f */
[----:B---3--:R-:W-:Y:S05]  /*c2f0*/  @!P0 NANOSLEEP.SYNCS 0x989680 ;  /* 0x009896800000895d */ /* 0x008fea0003900000 */
[----:B------:R-:W3:Y:S02]  /*c300*/  @!P0 SYNCS.PHASECHK.TRANS64 P0, [R3+URZ], R0 ;  /* 0x00000000030085a7 */ /* 0x000ee4000800007f */
[----:B---3--:R-:W-:Y:S05]  /*c310*/  @!P0 BRA `(.L_x_310) ;  /* 0xfffffffc00f08947 */ /* 0x008fea000383ffff */
.L_x_305:
[----:B------:R-:W-:Y:S05]  /*c320*/  BSYNC B0 ;  /* 0x0000000000007941 */ /* 0x000fea0003800000 */
.L_x_304:
[----:B------:R-:W-:Y:S05]  /*c330*/  EXIT ;  /* 0x000000000000794d */ /* 0x000fea0003800000 */
.L_x_14:
[----:B0-----:R0:W1:Y:S02]  /*c340*/  SYNCS.PHASECHK.TRANS64.TRYWAIT P0, [R157+URZ], R0 ;  /* 0x000000009d0075a7 */ /* 0x001064000800017f */
[----:B-1----:R-:W-:Y:S05]  /*c350*/  @!P0 NANOSLEEP.SYNCS 0x989680 ;  /* 0x009896800000895d */ /* 0x002fea0003900000 */
[----:B------:R-:W1:Y:S02]  /*c360*/  @!P0 SYNCS.PHASECHK.TRANS64 P0, [R157+URZ], R0 ;  /* 0x000000009d0085a7 */ /* 0x000e64000800007f */
[----:B-1----:R-:W-:Y:S05]  /*c370*/  @!P0 BRA `(.L_x_14) ;  /* 0xfffffffc00f08947 */ /* 0x002fea000383ffff */
[----:B------:R-:W-:Y:S05]  /*c380*/  BRA `(.L_x_311) ;  /* 0xffffff5000847947 */ /* 0x000fea000383ffff */
.L_x_19:
[----:B-1----:R1:W2:Y:S02]  /*c390*/  SYNCS.PHASECHK.TRANS64.TRYWAIT P1, [R3+URZ], R0 ;  /* 0x00000000030075a7 */ /* 0x0022a4000802017f */
[----:B--2---:R-:W-:Y:S05]  /*c3a0*/  @!P1 NANOSLEEP.SYNCS 0x989680 ;  /* 0x009896800000995d */ /* 0x004fea0003900000 */
[----:B------:R-:W2:Y:S02]  /*c3b0*/  @!P1 SYNCS.PHASECHK.TRANS64 P1, [R3+URZ], R0 ;  /* 0x00000000030095a7 */ /* 0x000ea4000802007f */
[----:B--2---:R-:W-:Y:S05]  /*c3c0*/  @!P1 BRA `(.L_x_19) ;  /* 0xfffffffc00f09947 */ /* 0x004fea000383ffff */
[----:B------:R-:W-:Y:S05]  /*c3d0*/  BRA `(.L_x_18) ;  /* 0xffffff5000f47947 */ /* 0x000fea000383ffff */
.L_x_24:
[----:B-1----:R-:W-:-:S04]  /*c3e0*/  IMAD.U32 R4, RZ, RZ, UR8 ;  /* 0x00000008ff047e24 */ /* 0x002fc8000f8e00ff */
[----:B------:R1:W2:Y:S03]  /*c3f0*/  SYNCS.PHASECHK.TRANS64.TRYWAIT P1, [R4+URZ], R3 ;  /* 0x00000003040075a7 */ /* 0x0002a6000802017f */
[----:B--2---:R-:W-:Y:S05]  /*c400*/  @!P1 NANOSLEEP.SYNCS 0x989680 ;  /* 0x009896800000995d */ /* 0x004fea0003900000 */
[----:B------:R-:W2:Y:S02]  /*c410*/  @!P1 SYNCS.PHASECHK.TRANS64 P1, [R4+URZ], R3 ;  /* 0x00000003040095a7 */ /* 0x000ea4000802007f */
[----:B--2---:R-:W-:Y:S05]  /*c420*/  @!P1 BRA `(.L_x_24) ;  /* 0xfffffffc00ec9947 */ /* 0x004fea000383ffff */
[----:B------:R-:W-:Y:S05]  /*c430*/  BRA `(.L_x_23) ;  /* 0xffffff5c00507947 */ /* 0x000fea000383ffff */
.L_x_30:
[----:B0-----:R0:W1:Y:S02]  /*c440*/  SYNCS.PHASECHK.TRANS64.TRYWAIT P0, [R157+URZ+0x10], R0 ;  /* 0x000010009d0075a7 */ /* 0x001064000800017f */
[----:B-1----:R-:W-:Y:S05]  /*c450*/  @!P0 NANOSLEEP.SYNCS 0x989680 ;  /* 0x009896800000895d */ /* 0x002fea0003900000 */
[----:B------:R-:W1:Y:S02]  /*c460*/  @!P0 SYNCS.PHASECHK.TRANS64 P0, [R157+URZ+0x10], R0 ;  /* 0x000010009d0085a7 */ /* 0x000e64000800007f */
[----:B-1----:R-:W-:Y:S05]  /*c470*/  @!P0 BRA `(.L_x_30) ;  /* 0xfffffffc00f08947 */ /* 0x002fea000383ffff */
[----:B------:R-:W-:Y:S05]  /*c480*/  BRA `(.L_x_312) ;  /* 0xffffff6800187947 */ /* 0x000fea000383ffff */
.L_x_291:
[----:B------:R-:W-:Y:S01]  /*c490*/  BSSY B1, `(.L_x_313) ;  /* 0x0000006000017945 */ /* 0x000fe20003800000 */
[----:B------:R-:W-:-:S07]  /*c4a0*/  IMAD.MOV.U32 R15, RZ, RZ, -0x1 ;  /* 0xffffffffff0f7424 */ /* 0x000fce00078e00ff */
[----:B------:R-:W-:Y:S05]  /*c4b0*/  WARPSYNC.COLLECTIVE R15, `(.L_x_314) ;  /* 0x000000000f0c7348 */ /* 0x000fea0003c00000 */
[----:B------:R-:W-:Y:S02]  /*c4c0*/  ELECT P6, UR62, PT ;  /* 0x00000000003e782f */ /* 0x000fe400038c0000 */
[----:B------:R-:W-:Y:S01]  /*c4d0*/  MOV R14, UR62 ;  /* 0x0000003e000e7c02 */ /* 0x000fe20008000f00 */
[----:B------:R-:W-:Y:S10]  /*c4e0*/  ENDCOLLECTIVE ;  /* 0x000000000000791b */ /* 0x000ff40003800000 */
.L_x_314:
[----:B------:R-:W-:Y:S05]  /*c4f0*/  BSYNC B1 ;  /* 0x0000000000017941 */ /* 0x000fea0003800000 */
.L_x_313:
[----:B------:R-:W-:Y:S05]  /*c500*/  BRA `(.L_x_315) ;  /* 0xffffffec00807947 */ /* 0x000fea000383ffff */
.L_x_294:
[----:B-1----:R1:W2:Y:S02]  /*c510*/  SYNCS.PHASECHK.TRANS64.TRYWAIT P1, [R7+URZ+0x20], R4 ;  /* 0x00002004070075a7 */ /* 0x0022a4000802017f */
[----:B--2---:R-:W-:Y:S05]  /*c520*/  @!P1 NANOSLEEP.SYNCS 0x989680 ;  /* 0x009896800000995d */ /* 0x004fea0003900000 */
[----:B------:R-:W2:Y:S02]  /*c530*/  @!P1 SYNCS.PHASECHK.TRANS64 P1, [R7+URZ+0x20], R4 ;  /* 0x00002004070095a7 */ /* 0x000ea4000802007f */
[----:B--2---:R-:W-:Y:S05]  /*c540*/  @!P1 BRA `(.L_x_294) ;  /* 0xfffffffc00f09947 */ /* 0x004fea000383ffff */
[----:B------:R-:W-:Y:S05]  /*c550*/  BRA `(.L_x_316) ;  /* 0xffffffec00b47947 */ /* 0x000fea000383ffff */
.L_x_303:
[----:B------:R-:W-:Y:S01]  /*c560*/  BSSY B0, `(.L_x_317) ;  /* 0x0000006000007945 */ /* 0x000fe20003800000 */
[----:B------:R-:W-:-:S07]  /*c570*/  IMAD.MOV.U32 R15, RZ, RZ, -0x1 ;  /* 0xffffffffff0f7424 */ /* 0x000fce00078e00ff */
[----:B------:R-:W-:Y:S05]  /*c580*/  WARPSYNC.COLLECTIVE R15, `(.L_x_318) ;  /* 0x000000000f0c7348 */ /* 0x000fea0003c00000 */
[----:B------:R-:W-:Y:S02]  /*c590*/  ELECT P6, UR62, PT ;  /* 0x00000000003e782f */ /* 0x000fe400038c0000 */
[----:B------:R-:W-:Y:S01]  /*c5a0*/  MOV R14, UR62 ;  /* 0x0000003e000e7c02 */ /* 0x000fe20008000f00 */
[----:B------:R-:W-:Y:S10]  /*c5b0*/  ENDCOLLECTIVE ;  /* 0x000000000000791b */ /* 0x000ff40003800000 */
.L_x_318:
[----:B------:R-:W-:Y:S05]  /*c5c0*/  BSYNC B0 ;  /* 0x0000000000007941 */ /* 0x000fea0003800000 */
.L_x_317:
[----:B------:R-:W-:Y:S05]  /*c5d0*/  BRA `(.L_x_319) ;  /* 0xfffffff800a07947 */ /* 0x000fea000383ffff */
.L_x_307:
[----:B0-----:R0:W1:Y:S02]  /*c5e0*/  SYNCS.PHASECHK.TRANS64.TRYWAIT P0, [R7+URZ], R2 ;  /* 0x00000002070075a7 */ /* 0x001064000800017f */
[----:B-1----:R-:W-:Y:S05]  /*c5f0*/  @!P0 NANOSLEEP.SYNCS 0x989680 ;  /* 0x009896800000895d */ /* 0x002fea0003900000 */
[----:B------:R-:W1:Y:S02]  /*c600*/  @!P0 SYNCS.PHASECHK.TRANS64 P0, [R7+URZ], R2 ;  /* 0x00000002070085a7 */ /* 0x000e64000800007f */
[----:B-1----:R-:W-:Y:S05]  /*c610*/  @!P0 BRA `(.L_x_307) ;  /* 0xfffffffc00f08947 */ /* 0x002fea000383ffff */
[----:B------:R-:W-:Y:S05]  /*c620*/  BRA `(.L_x_320) ;  /* 0xfffffff800e47947 */ /* 0x000fea000383ffff */
.L_x_308:
[----:B0-----:R0:W1:Y:S02]  /*c630*/  SYNCS.PHASECHK.TRANS64.TRYWAIT P0, [R9+URZ], R4 ;  /* 0x00000004090075a7 */ /* 0x001064000800017f */
[----:B-1----:R-:W-:Y:S05]  /*c640*/  @!P0 NANOSLEEP.SYNCS 0x989680 ;  /* 0x009896800000895d */ /* 0x002fea0003900000 */
[----:B------:R-:W1:Y:S02]  /*c650*/  @!P0 SYNCS.PHASECHK.TRANS64 P0, [R9+URZ], R4 ;  /* 0x00000004090085a7 */ /* 0x000e64000800007f */
[----:B-1----:R-:W-:Y:S05]  /*c660*/  @!P0 BRA `(.L_x_308) ;  /* 0xfffffffc00f08947 */ /* 0x002fea000383ffff */
[----:B------:R-:W-:Y:S05]  /*c670*/  BRA `(.L_x_321) ;  /* 0xfffffff800f47947 */ /* 0x000fea000383ffff */
.L_x_309:
[----:B-1----:R1:W2:Y:S02]  /*c680*/  SYNCS.PHASECHK.TRANS64.TRYWAIT P0, [R6+URZ], R5 ;  /* 0x00000005060075a7 */ /* 0x0022a4000800017f */
[----:B--2---:R-:W-:Y:S05]  /*c690*/  @!P0 NANOSLEEP.SYNCS 0x989680 ;  /* 0x009896800000895d */ /* 0x004fea0003900000 */
[----:B------:R-:W2:Y:S02]  /*c6a0*/  @!P0 SYNCS.PHASECHK.TRANS64 P0, [R6+URZ], R5 ;  /* 0x00000005060085a7 */ /* 0x000ea4000800007f */
[----:B--2---:R-:W-:Y:S05]  /*c6b0*/  @!P0 BRA `(.L_x_309) ;  /* 0xfffffffc00f08947 */ /* 0x004fea000383ffff */
[----:B------:R-:W-:Y:S05]  /*c6c0*/  BRA `(.L_x_322) ;  /* 0xfffffff800fc7947 */ /* 0x000fea000383ffff */
.L_x_323:
[----:B------:R-:W-:-:S00]  /*c6d0*/  BRA `(.L_x_323) ;  /* 0xfffffffc00fc7947 */ /* 0x000fc0000383ffff */
[----:B------:R-:W-:-:S00]  /*c6e0*/  NOP ;  /* 0x0000000000007918 */ /* 0x000fc00000000000 */
        /* <DEDUP_REMOVED lines=9> */
.L_x_324:


//--------------------- .nv.global.init           --------------------------
	.section	.nv.global.init,"aw",@progbits
.nv.global.init:
	.type		$str$22,@object
	.size		$str$22,($str$23 - $str$22)
$str$22:
        /*0000*/ 	.byte	0x6b, 0x5f, 0x74, 0x69, 0x6c, 0x65, 0x5f, 0x63, 0x6f, 0x75, 0x6e, 0x74, 0x20, 0x3e, 0x3d, 0x20
        /*0010*/ 	.byte	0x31, 0x00
	.type		$str$23,@object
	.size		$str$23,(__unnamed_1 - $str$23)
$str$23:
        /*0012*/ 	.byte	0x2f, 0x74, 0x6d, 0x70, 0x2f, 0x63, 0x75, 0x74, 0x6c, 0x61, 0x73, 0x73, 0x5f, 0x73, 0x77, 0x65
        /*0022*/ 	.byte	0x65, 0x70, 0x5f, 0x73, 0x72, 0x63, 0x2f, 0x69, 0x6e, 0x63, 0x6c, 0x75, 0x64, 0x65, 0x2f, 0x63
        /*0032*/ 	.byte	0x75, 0x74, 0x6c, 0x61, 0x73, 0x73, 0x2f, 0x67, 0x65, 0x6d, 0x6d, 0x2f, 0x63, 0x6f, 0x6c, 0x6c
        /*0042*/ 	.byte	0x65, 0x63, 0x74, 0x69, 0x76, 0x65, 0x2f, 0x73, 0x6d, 0x39, 0x30, 0x5f, 0x6d, 0x6d, 0x61, 0x5f
        /*0052*/ 	.byte	0x74, 0x6d, 0x61, 0x5f, 0x67, 0x6d, 0x6d, 0x61, 0x5f, 0x73, 0x73, 0x5f, 0x77, 0x61, 0x72, 0x70
        /*0062*/ 	.byte	0x73, 0x70, 0x65, 0x63, 0x69, 0x61, 0x6c, 0x69, 0x7a, 0x65, 0x64, 0x2e, 0x68, 0x70, 0x70, 0x00
	.type		__unnamed_1,@object
	.size		__unnamed_1,(.L_0 - __unnamed_1)
__unnamed_1:
        /*0072*/ 	.byte	0x76, 0x6f, 0x69, 0x64, 0x20, 0x63, 0x75, 0x74, 0x6c, 0x61, 0x73, 0x73, 0x3a, 0x3a, 0x67, 0x65
        /* <DEDUP_REMOVED lines=176> */
        /*0b82*/ 	.byte	0x65, 0x3a, 0x3a, 0x69, 0x64, 0x65, 0x6e, 0x74, 0x69, 0x74, 0x79, 0x5d, 0x00
.L_0:


//--------------------- .nv.shared._ZN7cutlass13device_kernelINS_4gemm6kernel13GemmUniversalIN4cute5tupleIJiiiiEEENS1_10collective13CollectiveMmaINS1_34MainloopSm90TmaGmmaWarpSpecializedILi4ENS5_IJNS4_1CILi1EEESB_SB_EEENS1_32KernelTmaWarpSpecializedPingpongEEENS5_IJNSA_ILi64EEENSA_ILi256EEENSA_ILi128EEEEEENS_10tfloat32_tENS5_IJlSB_lEEESJ_SK_NS4_8TiledMMAINS4_8MMA_AtomIJNS4_4SM904GMMA30MMA_64x256x8_F32TF32TF32_SS_TNILNSO_7ScaleInE1ELSQ_1EEEEEENS4_6LayoutISC_NS5_IJNSA_ILi0EEESU_SU_EEEEENS5_IJNS4_10UnderscoreESX_SX_EEEEENS4_13SM90_TMA_LOADENS4_14ComposedLayoutINS4_7SwizzleILi3ELi4ELi3EEENS4_18smem_ptr_flag_bitsILi32EEENST_INS5_IJNSA_ILi8EEENSA_ILi32EEEEEENS5_IJS17_SB_EEEEEEEvNS4_8identityES10_S1B_vS1C_EENS_8epilogue10collective6detail29Sm90TmaWarpSpecializedAdapterINS1F_15DefaultEpilogueISJ_SK_SK_NS1E_6thread17LinearCombinationISJ_Li1EffLNS1J_9ScaleType4KindE0ELNS_15FloatRoundStyleE2ESJ_EENS1_15EpilogueDefaultEEEEEvvEEEEvNT_6ParamsE --------------------------
	.section	.nv.shared._ZN7cutlass13device_kernelINS_4gemm6kernel13GemmUniversalIN4cute5tupleIJiiiiEEENS1_10collective13CollectiveMmaINS1_34MainloopSm90TmaGmmaWarpSpecializedILi4ENS5_IJNS4_1CILi1EEESB_SB_EEENS1_32KernelTmaWarpSpecializedPingpongEEENS5_IJNSA_ILi64EEENSA_ILi256EEENSA_ILi128EEEEEENS_10tfloat32_tENS5_IJlSB_lEEESJ_SK_NS4_8TiledMMAINS4_8MMA_AtomIJNS4_4SM904GMMA30MMA_64x256x8_F32TF32TF32_SS_TNILNSO_7ScaleInE1ELSQ_1EEEEEENS4_6LayoutISC_NS5_IJNSA_ILi0EEESU_SU_EEEEENS5_IJNS4_10UnderscoreESX_SX_EEEEENS4_13SM90_TMA_LOADENS4_14ComposedLayoutINS4_7SwizzleILi3ELi4ELi3EEENS4_18smem_ptr_flag_bitsILi32EEENST_INS5_IJNSA_ILi8EEENSA_ILi32EEEEEENS5_IJS17_SB_EEEEEEEvNS4_8identityES10_S1B_vS1C_EENS_8epilogue10collective6detail29Sm90TmaWarpSpecializedAdapterINS1F_15DefaultEpilogueISJ_SK_SK_NS1E_6thread17LinearCombinationISJ_Li1EffLNS1J_9ScaleType4KindE0ELNS_15FloatRoundStyleE2ESJ_EENS1_15EpilogueDefaultEEEEEvvEEEEvNT_6ParamsE,"aw",@nobits
	.sectionflags	@""
	.align	16
	.zero		1024


//--------------------- .nv.shared.reserved.0     --------------------------
	.section	.nv.shared.reserved.0,"aw",@nobits
	.weak		__nv_reservedSMEM_offset_0_alias
	.size		__nv_reservedSMEM_offset_0_alias, 0, 0
	.other		__nv_reservedSMEM_offset_0_alias,@"STO_CUDA_RESERVED_SHARED STV_DEFAULT"
__nv_reservedSMEM_offset_0_alias:
	.zero		0


//--------------------- .nv.global                --------------------------
	.section	.nv.global,"aw",@nobits
.nv.global:
	.type		_ZN39_INTERNAL_6f9f7b06_4_k_cu_5fe9db2c_60454cute1_E,@object
	.size		_ZN39_INTERNAL_6f9f7b06_4_k_cu_5fe9db2c_60454cute1_E,(_ZN39_INTERNAL_6f9f7b06_4_k_cu_5fe9db2c_60454cuda3std3__45__cpo6cbeginE - _ZN39_INTERNAL_6f9f7b06_4_k_cu_5fe9db2c_60454cute1_E)
_ZN39_INTERNAL_6f9f7b06_4_k_cu_5fe9db2c_60454cute1_E:
	.zero		1
	.type		_ZN39_INTERNAL_6f9f7b06_4_k_cu_5fe9db2c_60454cuda3std3__45__cpo6cbeginE,@object
	.size		_ZN39_INTERNAL_6f9f7b06_4_k_cu_5fe9db2c_60454cuda3std3__45__cpo6cbeginE,(_ZN39_INTERNAL_6f9f7b06_4_k_cu_5fe9db2c_60454cuda3std3__48in_placeE - _ZN39_INTERNAL_6f9f7b06_4_k_cu_5fe9db2c_60454cuda3std3__45__cpo6cbeginE)
_ZN39_INTERNAL_6f9f7b06_4_k_cu_5fe9db2c_60454cuda3std3__45__cpo6cbeginE:
	.zero		1
	.type		_ZN39_INTERNAL_6f9f7b06_4_k_cu_5fe9db2c_60454cuda3std3__48in_placeE,@object
	.size		_ZN39_INTERNAL_6f9f7b06_4_k_cu_5fe9db2c_60454cuda3std3__48in_placeE,(_ZN39_INTERNAL_6f9f7b06_4_k_cu_5fe9db2c_60454cuda3std6ranges3__45__cpo9iter_moveE - _ZN39_INTERNAL_6f9f7b06_4_k_cu_5fe9db2c_60454cuda3std3__48in_placeE)
_ZN39_INTERNAL_6f9f7b06_4_k_cu_5fe9db2c_60454cuda3std3__48in_placeE:
	.zero		1
	.type		_ZN39_INTERNAL_6f9f7b06_4_k_cu_5fe9db2c_60454cuda3std6ranges3__45__cpo9iter_moveE,@object
	.size		_ZN39_INTERNAL_6f9f7b06_4_k_cu_5fe9db2c_60454cuda3std6ranges3__45__cpo9iter_moveE,(_ZN39_INTERNAL_6f9f7b06_4_k_cu_5fe9db2c_60454cuda3std3__45__cpo5beginE - _ZN39_INTERNAL_6f9f7b06_4_k_cu_5fe9db2c_60454cuda3std6ranges3__45__cpo9iter_moveE)
_ZN39_INTERNAL_6f9f7b06_4_k_cu_5fe9db2c_60454cuda3std6ranges3__45__cpo9iter_moveE:
	.zero		1
	.type		_ZN39_INTERNAL_6f9f7b06_4_k_cu_5fe9db2c_60454cuda3std3__45__cpo5beginE,@object
	.size		_ZN39_INTERNAL_6f9f7b06_4_k_cu_5fe9db2c_60454cuda3std3__45__cpo5beginE,(_ZN39_INTERNAL_6f9f7b06_4_k_cu_5fe9db2c_60454cuda3std3__441_GLOBAL__N__6f9f7b06_4_k_cu_5fe9db2c_60456ignoreE - _ZN39_INTERNAL_6f9f7b06_4_k_cu_5fe9db2c_60454cuda3std3__45__cpo5beginE)
_ZN39_INTERNAL_6f9f7b06_4_k_cu_5fe9db2c_60454cuda3std3__45__cpo5beginE:
	.zero		1
	.type		_ZN39_INTERNAL_6f9f7b06_4_k_cu_5fe9db2c_60454cuda3std3__441_GLOBAL__N__6f9f7b06_4_k_cu_5fe9db2c_60456ignoreE,@object
	.size		_ZN39_INTERNAL_6f9f7b06_4_k_cu_5fe9db2c_60454cuda3std3__441_GLOBAL__N__6f9f7b06_4_k_cu_5fe9db2c_60456ignoreE,(_ZN39_INTERNAL_6f9f7b06_4_k_cu_5fe9db2c_60454cute7productE - _ZN39_INTERNAL_6f9f7b06_4_k_cu_5fe9db2c_60454cuda3std3__441_GLOBAL__N__6f9f7b06_4_k_cu_5fe9db2c_60456ignoreE)
_ZN39_INTERNAL_6f9f7b06_4_k_cu_5fe9db2c_60454cuda3std3__441_GLOBAL__N__6f9f7b06_4_k_cu_5fe9db2c_60456ignoreE:
	.zero		1
	.type		_ZN39_INTERNAL_6f9f7b06_4_k_cu_5fe9db2c_60454cute7productE,@object
	.size		_ZN39_INTERNAL_6f9f7b06_4_k_cu_5fe9db2c_60454cute7productE,(_ZN39_INTERNAL_6f9f7b06_4_k_cu_5fe9db2c_60454cuda3std3__45__cpo3endE - _ZN39_INTERNAL_6f9f7b06_4_k_cu_5fe9db2c_60454cute7productE)
_ZN39_INTERNAL_6f9f7b06_4_k_cu_5fe9db2c_60454cute7productE:
	.zero		1
	.type		_ZN39_INTERNAL_6f9f7b06_4_k_cu_5fe9db2c_60454cuda3std3__45__cpo3endE,@object
	.size		_ZN39_INTERNAL_6f9f7b06_4_k_cu_5fe9db2c_60454cuda3std3__45__cpo3endE,(_ZN39_INTERNAL_6f9f7b06_4_k_cu_5fe9db2c_60454cuda3std3__419piecewise_constructE - _ZN39_INTERNAL_6f9f7b06_4_k_cu_5fe9db2c_60454cuda3std3__45__cpo3endE)
_ZN39_INTERNAL_6f9f7b06_4_k_cu_5fe9db2c_60454cuda3std3__45__cpo3endE:
	.zero		1
	.type		_ZN39_INTERNAL_6f9f7b06_4_k_cu_5fe9db2c_60454cuda3std3__419piecewise_constructE,@object
	.size		_ZN39_INTERNAL_6f9f7b06_4_k_cu_5fe9db2c_60454cuda3std3__419piecewise_constructE,(_ZN39_INTERNAL_6f9f7b06_4_k_cu_5fe9db2c_60454cuda3std3__45__cpo4cendE - _ZN39_INTERNAL_6f9f7b06_4_k_cu_5fe9db2c_60454cuda3std3__419piecewise_constructE)
_ZN39_INTERNAL_6f9f7b06_4_k_cu_5fe9db2c_60454cuda3std3__419piecewise_constructE:
	.zero		1
	.type		_ZN39_INTERNAL_6f9f7b06_4_k_cu_5fe9db2c_60454cuda3std3__45__cpo4cendE,@object
	.size		_ZN39_INTERNAL_6f9f7b06_4_k_cu_5fe9db2c_60454cuda3std3__45__cpo4cendE,(_ZN39_INTERNAL_6f9f7b06_4_k_cu_5fe9db2c_60454cuda3std6ranges3__45__cpo4swapE - _ZN39_INTERNAL_6f9f7b06_4_k_cu_5fe9db2c_60454cuda3std3__45__cpo4cendE)
_ZN39_INTERNAL_6f9f7b06_4_k_cu_5fe9db2c_60454cuda3std3__45__cpo4cendE:
	.zero		1
	.type		_ZN39_INTERNAL_6f9f7b06_4_k_cu_5fe9db2c_60454cuda3std6ranges3__45__cpo4swapE,@object
	.size		_ZN39_INTERNAL_6f9f7b06_4_k_cu_5fe9db2c_60454cuda3std6ranges3__45__cpo4swapE,(.L_8 - _ZN39_INTERNAL_6f9f7b06_4_k_cu_5fe9db2c_60454cuda3std6ranges3__45__cpo4swapE)
_ZN39_INTERNAL_6f9f7b06_4_k_cu_5fe9db2c_60454cuda3std6ranges3__45__cpo4swapE:
	.zero		1
.L_8:


//--------------------- .nv.constant0._ZN7cutlass13device_kernelINS_4gemm6kernel13GemmUniversalIN4cute5tupleIJiiiiEEENS1_10collective13CollectiveMmaINS1_34MainloopSm90TmaGmmaWarpSpecializedILi4ENS5_IJNS4_1CILi1EEESB_SB_EEENS1_32KernelTmaWarpSpecializedPingpongEEENS5_IJNSA_ILi64EEENSA_ILi256EEENSA_ILi128EEEEEENS_10tfloat32_tENS5_IJlSB_lEEESJ_SK_NS4_8TiledMMAINS4_8MMA_AtomIJNS4_4SM904GMMA30MMA_64x256x8_F32TF32TF32_SS_TNILNSO_7ScaleInE1ELSQ_1EEEEEENS4_6LayoutISC_NS5_IJNSA_ILi0EEESU_SU_EEEEENS5_IJNS4_10UnderscoreESX_SX_EEEEENS4_13SM90_TMA_LOADENS4_14ComposedLayoutINS4_7SwizzleILi3ELi4ELi3EEENS4_18smem_ptr_flag_bitsILi32EEENST_INS5_IJNSA_ILi8EEENSA_ILi32EEEEEENS5_IJS17_SB_EEEEEEEvNS4_8identityES10_S1B_vS1C_EENS_8epilogue10collective6detail29Sm90TmaWarpSpecializedAdapterINS1F_15DefaultEpilogueISJ_SK_SK_NS1E_6thread17LinearCombinationISJ_Li1EffLNS1J_9ScaleType4KindE0ELNS_15FloatRoundStyleE2ESJ_EENS1_15EpilogueDefaultEEEEEvvEEEEvNT_6ParamsE --------------------------
	.section	.nv.constant0._ZN7cutlass13device_kernelINS_4gemm6kernel13GemmUniversalIN4cute5tupleIJiiiiEEENS1_10collective13CollectiveMmaINS1_34MainloopSm90TmaGmmaWarpSpecializedILi4ENS5_IJNS4_1CILi1EEESB_SB_EEENS1_32KernelTmaWarpSpecializedPingpongEEENS5_IJNSA_ILi64EEENSA_ILi256EEENSA_ILi128EEEEEENS_10tfloat32_tENS5_IJlSB_lEEESJ_SK_NS4_8TiledMMAINS4_8MMA_AtomIJNS4_4SM904GMMA30MMA_64x256x8_F32TF32TF32_SS_TNILNSO_7ScaleInE1ELSQ_1EEEEEENS4_6LayoutISC_NS5_IJNSA_ILi0EEESU_SU_EEEEENS5_IJNS4_10UnderscoreESX_SX_EEEEENS4_13SM90_TMA_LOADENS4_14ComposedLayoutINS4_7SwizzleILi3ELi4ELi3EEENS4_18smem_ptr_flag_bitsILi32EEENST_INS5_IJNSA_ILi8EEENSA_ILi32EEEEEENS5_IJS17_SB_EEEEEEEvNS4_8identityES10_S1B_vS1C_EENS_8epilogue10collective6detail29Sm90TmaWarpSpecializedAdapterINS1F_15DefaultEpilogueISJ_SK_SK_NS1E_6thread17LinearCombinationISJ_Li1EffLNS1J_9ScaleType4KindE0ELNS_15FloatRoundStyleE2ESJ_EENS1_15EpilogueDefaultEEEEEvvEEEEvNT_6ParamsE,"a",@progbits
	.sectionflags	@""
	.align	4
.nv.constant0._ZN7cutlass13device_kernelINS_4gemm6kernel13GemmUniversalIN4cute5tupleIJiiiiEEENS1_10collective13CollectiveMmaINS1_34MainloopSm90TmaGmmaWarpSpecializedILi4ENS5_IJNS4_1CILi1EEESB_SB_EEENS1_32KernelTmaWarpSpecializedPingpongEEENS5_IJNSA_ILi64EEENSA_ILi256EEENSA_ILi128EEEEEENS_10tfloat32_tENS5_IJlSB_lEEESJ_SK_NS4_8TiledMMAINS4_8MMA_AtomIJNS4_4SM904GMMA30MMA_64x256x8_F32TF32TF32_SS_TNILNSO_7ScaleInE1ELSQ_1EEEEEENS4_6LayoutISC_NS5_IJNSA_ILi0EEESU_SU_EEEEENS5_IJNS4_10UnderscoreESX_SX_EEEEENS4_13SM90_TMA_LOADENS4_14ComposedLayoutINS4_7SwizzleILi3ELi4ELi3EEENS4_18smem_ptr_flag_bitsILi32EEENST_INS5_IJNSA_ILi8EEENSA_ILi32EEEEEENS5_IJS17_SB_EEEEEEEvNS4_8identityES10_S1B_vS1C_EENS_8epilogue10collective6detail29Sm90TmaWarpSpecializedAdapterINS1F_15DefaultEpilogueISJ_SK_SK_NS1E_6thread17LinearCombinationISJ_Li1EffLNS1J_9ScaleType4KindE0ELNS_15FloatRoundStyleE2ESJ_EENS1_15EpilogueDefaultEEEEEvvEEEEvNT_6ParamsE:
	.zero		1664


//--------------------- SYMBOLS --------------------------

	.type		.nv.reservedSmem.offset0,@object
	.size		.nv.reservedSmem.offset0,0x4
	.type		__assertfail,@function
